	.target	sm_100a

	.elftype	@"ET_EXEC"


//--------------------- .note.nv.tkinfo           --------------------------
	.section	.note.nv.tkinfo,"",@"SHT_NOTE"
	.sectionflags	@"SHF_NOTE_NV_TKINFO"
	.tkinfo
        /*0018*/ 	.word	0x00000002
        /*0030*/ 	.string	""
        /*0030*/ 	.string	"ptxas"
        /*0030*/ 	.string	"Cuda compilation tools, release 13.0, V13.0.88"
        /*0030*/ 	.string	"Build cuda_13.0.r13.0/compiler.36424714_0"
        /*0030*/ 	.string	"-arch sm_100a -m 64 "



//--------------------- .note.nv.cuinfo           --------------------------
	.section	.note.nv.cuinfo,"",@"SHT_NOTE"
	.sectionflags	@"SHF_NOTE_NV_CUINFO"
        /*0018*/ 	.short	0x0002
        /*001a*/ 	.short	0x0064
        /*001c*/ 	.short	0x0082
	.zero		2


//--------------------- .nv.info                  --------------------------
	.section	.nv.info,"",@"SHT_CUDA_INFO"
	.align	4


	//----- nvinfo : EIATTR_REGCOUNT
	.align		4
        /*0000*/ 	.byte	0x04, 0x2f
        /*0002*/ 	.short	(.L_19 - .L_18)
	.align		4
.L_18:
        /*0004*/ 	.word	index@(_ZN7cutlass13device_kernelINS_4gemm6kernel13GemmUniversalIN4cute5tupleIJiiiiEEENS1_10collective13CollectiveMmaINS1_35MainloopSm100TmaUmmaWarpSpecializedILi9ELi2ELi4ENS5_IJNS4_1CILi2EEENSA_ILi1EEESC_EEEEENS5_IJNSA_ILi64EEENSA_ILi256EEENSA_ILi32EEEEEENS_6half_tENS5_IJlSC_lEEESJ_SK_NS4_8TiledMMAINS4_8MMA_AtomIJNS4_20SM100_MMA_F16BF16_SSISJ_SJ_fLi64ELi256ELNS4_4UMMA5MajorE0ELSP_0ELNSO_7ScaleInE0ELSQ_0EEEEEENS4_6LayoutINS5_IJSC_SC_SC_EEENS5_IJNSA_ILi0EEESV_SV_EEEEENS5_IJNS4_10UnderscoreESY_SY_EEEEENS4_13SM90_TMA_LOADENS4_14ComposedLayoutINS4_7SwizzleILi2ELi4ELi3EEENS4_18smem_ptr_flag_bitsILi16EEENST_INS5_IJNSA_ILi8EEESH_EEENS5_IJSH_SC_EEEEEEEvNS4_8identityENS4_23SM90_TMA_LOAD_MULTICASTES1B_vS1C_EENS_8epilogue10collective18CollectiveEpilogueINS1F_23Sm100TmaWarpSpecializedILi4ELi2ELi32ELb1ELb0EEEJSI_NS5_IJNST_ISF_SC_EES1K_EEESJ_SK_SJ_SK_NS1F_6fusion15FusionCallbacksIS1J_NS1M_17LinearCombinationISJ_fSJ_fLNS_15FloatRoundStyleE2EEESI_S1L_JEEENS4_5SM1004TMEM4LOAD26SM100_TMEM_LOAD_16dp256b8xES11_NS12_INS13_ILi3ELi4ELi3EEES16_NST_INS5_IJS17_SF_EEENS5_IJSF_SC_EEEEEEENS4_17SM75_U32x4_LDSM_NENS4_14SM90_TMA_STOREES20_NS4_17SM90_U32x4_STSM_NENS4_39AutoVectorizingCopyWithAssumedAlignmentILi128EEEEEEvvEEEEvNT_6ParamsE)
        /*0008*/ 	.word	0x0000007a


	//----- nvinfo : EIATTR_FRAME_SIZE
	.align		4
.L_19:
        /*000c*/ 	.byte	0x04, 0x11
        /*000e*/ 	.short	(.L_21 - .L_20)
	.align		4
.L_20:
        /*0010*/ 	.word	index@($__internal_2_$__cuda_sm10x_tcgen05_guardrail_trap_unallocated_columns_being_dealloced)
        /*0014*/ 	.word	0x00000000


	//----- nvinfo : EIATTR_FRAME_SIZE
	.align		4
.L_21:
        /*0018*/ 	.byte	0x04, 0x11
        /*001a*/ 	.short	(.L_23 - .L_22)
	.align		4
.L_22:
        /*001c*/ 	.word	index@($__internal_1_$__cuda_sm10x_tcgen05_guardrail_trap_phase_invalid_during_alloc)
        /*0020*/ 	.word	0x00000000


	//----- nvinfo : EIATTR_FRAME_SIZE
	.align		4
.L_23:
        /*0024*/ 	.byte	0x04, 0x11
        /*0026*/ 	.short	(.L_25 - .L_24)
	.align		4
.L_24:
        /*0028*/ 	.word	index@($__internal_0_$__cuda_sm10x_tcgen05_guardrail_trap_col_being_dealloced_not_returned_by_alloc)
        /*002c*/ 	.word	0x00000000


	//----- nvinfo : EIATTR_FRAME_SIZE
	.align		4
.L_25:
        /*0030*/ 	.byte	0x04, 0x11
        /*0032*/ 	.short	(.L_27 - .L_26)
	.align		4
.L_26:
        /*0034*/ 	.word	index@(_ZN7cutlass13device_kernelINS_4gemm6kernel13GemmUniversalIN4cute5tupleIJiiiiEEENS1_10collective13CollectiveMmaINS1_35MainloopSm100TmaUmmaWarpSpecializedILi9ELi2ELi4ENS5_IJNS4_1CILi2EEENSA_ILi1EEESC_EEEEENS5_IJNSA_ILi64EEENSA_ILi256EEENSA_ILi32EEEEEENS_6half_tENS5_IJlSC_lEEESJ_SK_NS4_8TiledMMAINS4_8MMA_AtomIJNS4_20SM100_MMA_F16BF16_SSISJ_SJ_fLi64ELi256ELNS4_4UMMA5MajorE0ELSP_0ELNSO_7ScaleInE0ELSQ_0EEEEEENS4_6LayoutINS5_IJSC_SC_SC_EEENS5_IJNSA_ILi0EEESV_SV_EEEEENS5_IJNS4_10UnderscoreESY_SY_EEEEENS4_13SM90_TMA_LOADENS4_14ComposedLayoutINS4_7SwizzleILi2ELi4ELi3EEENS4_18smem_ptr_flag_bitsILi16EEENST_INS5_IJNSA_ILi8EEESH_EEENS5_IJSH_SC_EEEEEEEvNS4_8identityENS4_23SM90_TMA_LOAD_MULTICASTES1B_vS1C_EENS_8epilogue10collective18CollectiveEpilogueINS1F_23Sm100TmaWarpSpecializedILi4ELi2ELi32ELb1ELb0EEEJSI_NS5_IJNST_ISF_SC_EES1K_EEESJ_SK_SJ_SK_NS1F_6fusion15FusionCallbacksIS1J_NS1M_17LinearCombinationISJ_fSJ_fLNS_15FloatRoundStyleE2EEESI_S1L_JEEENS4_5SM1004TMEM4LOAD26SM100_TMEM_LOAD_16dp256b8xES11_NS12_INS13_ILi3ELi4ELi3EEES16_NST_INS5_IJS17_SF_EEENS5_IJSF_SC_EEEEEEENS4_17SM75_U32x4_LDSM_NENS4_14SM90_TMA_STOREES20_NS4_17SM90_U32x4_STSM_NENS4_39AutoVectorizingCopyWithAssumedAlignmentILi128EEEEEEvvEEEEvNT_6ParamsE)
        /*0038*/ 	.word	0x00000000


	//----- nvinfo : EIATTR_MIN_STACK_SIZE
	.align		4
.L_27:
        /*003c*/ 	.byte	0x04, 0x12
        /*003e*/ 	.short	(.L_29 - .L_28)
	.align		4
.L_28:
        /*0040*/ 	.word	index@(_ZN7cutlass13device_kernelINS_4gemm6kernel13GemmUniversalIN4cute5tupleIJiiiiEEENS1_10collective13CollectiveMmaINS1_35MainloopSm100TmaUmmaWarpSpecializedILi9ELi2ELi4ENS5_IJNS4_1CILi2EEENSA_ILi1EEESC_EEEEENS5_IJNSA_ILi64EEENSA_ILi256EEENSA_ILi32EEEEEENS_6half_tENS5_IJlSC_lEEESJ_SK_NS4_8TiledMMAINS4_8MMA_AtomIJNS4_20SM100_MMA_F16BF16_SSISJ_SJ_fLi64ELi256ELNS4_4UMMA5MajorE0ELSP_0ELNSO_7ScaleInE0ELSQ_0EEEEEENS4_6LayoutINS5_IJSC_SC_SC_EEENS5_IJNSA_ILi0EEESV_SV_EEEEENS5_IJNS4_10UnderscoreESY_SY_EEEEENS4_13SM90_TMA_LOADENS4_14ComposedLayoutINS4_7SwizzleILi2ELi4ELi3EEENS4_18smem_ptr_flag_bitsILi16EEENST_INS5_IJNSA_ILi8EEESH_EEENS5_IJSH_SC_EEEEEEEvNS4_8identityENS4_23SM90_TMA_LOAD_MULTICASTES1B_vS1C_EENS_8epilogue10collective18CollectiveEpilogueINS1F_23Sm100TmaWarpSpecializedILi4ELi2ELi32ELb1ELb0EEEJSI_NS5_IJNST_ISF_SC_EES1K_EEESJ_SK_SJ_SK_NS1F_6fusion15FusionCallbacksIS1J_NS1M_17LinearCombinationISJ_fSJ_fLNS_15FloatRoundStyleE2EEESI_S1L_JEEENS4_5SM1004TMEM4LOAD26SM100_TMEM_LOAD_16dp256b8xES11_NS12_INS13_ILi3ELi4ELi3EEES16_NST_INS5_IJS17_SF_EEENS5_IJSF_SC_EEEEEEENS4_17SM75_U32x4_LDSM_NENS4_14SM90_TMA_STOREES20_NS4_17SM90_U32x4_STSM_NENS4_39AutoVectorizingCopyWithAssumedAlignmentILi128EEEEEEvvEEEEvNT_6ParamsE)
        /*0044*/ 	.word	0x00000000
.L_29:


//--------------------- .nv.compat                --------------------------
	.section	.nv.compat,"",@"SHT_CUDA_COMPAT_INFO"
	.align	4
        /*0000*/ 	.byte	0x02, 0x09, 0x01, 0x00, 0x02, 0x02, 0x02, 0x00, 0x02, 0x05, 0x05, 0x00, 0x03, 0x07, 0x01, 0x01
        /*0010*/ 	.byte	0x02, 0x03, 0x01, 0x00, 0x02, 0x06, 0x01, 0x00, 0x04, 0x0b, 0x08, 0x00, 0x09, 0x00, 0x00, 0x00
        /*0020*/ 	.byte	0x00, 0x00, 0x00, 0x00


//--------------------- .nv.info._ZN7cutlass13device_kernelINS_4gemm6kernel13GemmUniversalIN4cute5tupleIJiiiiEEENS1_10collective13CollectiveMmaINS1_35MainloopSm100TmaUmmaWarpSpecializedILi9ELi2ELi4ENS5_IJNS4_1CILi2EEENSA_ILi1EEESC_EEEEENS5_IJNSA_ILi64EEENSA_ILi256EEENSA_ILi32EEEEEENS_6half_tENS5_IJlSC_lEEESJ_SK_NS4_8TiledMMAINS4_8MMA_AtomIJNS4_20SM100_MMA_F16BF16_SSISJ_SJ_fLi64ELi256ELNS4_4UMMA5MajorE0ELSP_0ELNSO_7ScaleInE0ELSQ_0EEEEEENS4_6LayoutINS5_IJSC_SC_SC_EEENS5_IJNSA_ILi0EEESV_SV_EEEEENS5_IJNS4_10UnderscoreESY_SY_EEEEENS4_13SM90_TMA_LOADENS4_14ComposedLayoutINS4_7SwizzleILi2ELi4ELi3EEENS4_18smem_ptr_flag_bitsILi16EEENST_INS5_IJNSA_ILi8EEESH_EEENS5_IJSH_SC_EEEEEEEvNS4_8identityENS4_23SM90_TMA_LOAD_MULTICASTES1B_vS1C_EENS_8epilogue10collective18CollectiveEpilogueINS1F_23Sm100TmaWarpSpecializedILi4ELi2ELi32ELb1ELb0EEEJSI_NS5_IJNST_ISF_SC_EES1K_EEESJ_SK_SJ_SK_NS1F_6fusion15FusionCallbacksIS1J_NS1M_17LinearCombinationISJ_fSJ_fLNS_15FloatRoundStyleE2EEESI_S1L_JEEENS4_5SM1004TMEM4LOAD26SM100_TMEM_LOAD_16dp256b8xES11_NS12_INS13_ILi3ELi4ELi3EEES16_NST_INS5_IJS17_SF_EEENS5_IJSF_SC_EEEEEEENS4_17SM75_U32x4_LDSM_NENS4_14SM90_TMA_STOREES20_NS4_17SM90_U32x4_STSM_NENS4_39AutoVectorizingCopyWithAssumedAlignmentILi128EEEEEEvvEEEEvNT_6ParamsE --------------------------
	.section	.nv.info._ZN7cutlass13device_kernelINS_4gemm6kernel13GemmUniversalIN4cute5tupleIJiiiiEEENS1_10collective13CollectiveMmaINS1_35MainloopSm100TmaUmmaWarpSpecializedILi9ELi2ELi4ENS5_IJNS4_1CILi2EEENSA_ILi1EEESC_EEEEENS5_IJNSA_ILi64EEENSA_ILi256EEENSA_ILi32EEEEEENS_6half_tENS5_IJlSC_lEEESJ_SK_NS4_8TiledMMAINS4_8MMA_AtomIJNS4_20SM100_MMA_F16BF16_SSISJ_SJ_fLi64ELi256ELNS4_4UMMA5MajorE0ELSP_0ELNSO_7ScaleInE0ELSQ_0EEEEEENS4_6LayoutINS5_IJSC_SC_SC_EEENS5_IJNSA_ILi0EEESV_SV_EEEEENS5_IJNS4_10UnderscoreESY_SY_EEEEENS4_13SM90_TMA_LOADENS4_14ComposedLayoutINS4_7SwizzleILi2ELi4ELi3EEENS4_18smem_ptr_flag_bitsILi16EEENST_INS5_IJNSA_ILi8EEESH_EEENS5_IJSH_SC_EEEEEEEvNS4_8identityENS4_23SM90_TMA_LOAD_MULTICASTES1B_vS1C_EENS_8epilogue10collective18CollectiveEpilogueINS1F_23Sm100TmaWarpSpecializedILi4ELi2ELi32ELb1ELb0EEEJSI_NS5_IJNST_ISF_SC_EES1K_EEESJ_SK_SJ_SK_NS1F_6fusion15FusionCallbacksIS1J_NS1M_17LinearCombinationISJ_fSJ_fLNS_15FloatRoundStyleE2EEESI_S1L_JEEENS4_5SM1004TMEM4LOAD26SM100_TMEM_LOAD_16dp256b8xES11_NS12_INS13_ILi3ELi4ELi3EEES16_NST_INS5_IJS17_SF_EEENS5_IJSF_SC_EEEEEEENS4_17SM75_U32x4_LDSM_NENS4_14SM90_TMA_STOREES20_NS4_17SM90_U32x4_STSM_NENS4_39AutoVectorizingCopyWithAssumedAlignmentILi128EEEEEEvvEEEEvNT_6ParamsE,"",@"SHT_CUDA_INFO"
	.sectionflags	@""
	.align	4


	//----- nvinfo : EIATTR_CUDA_API_VERSION
	.align		4
        /*0000*/ 	.byte	0x04, 0x37
        /*0002*/ 	.short	(.L_31 - .L_30)
.L_30:
        /*0004*/ 	.word	0x00000082


	//----- nvinfo : EIATTR_KPARAM_INFO
	.align		4
.L_31:
        /*0008*/ 	.byte	0x04, 0x17
        /*000a*/ 	.short	(.L_33 - .L_32)
.L_32:
        /*000c*/ 	.word	0x00000000
        /*0010*/ 	.short	0x0000
        /*0012*/ 	.short	0x0000
        /*0014*/ 	.byte	0x00, 0xf0, 0x01, 0x20


	//----- nvinfo : EIATTR_AT_ENTRY_FRAGMENTS
	.align		4
.L_33:
        /*0018*/ 	.byte	0x04, 0x4f
        /*001a*/ 	.short	(.L_35 - .L_34)


	//   ....[0]....
.L_34:
        /*001c*/ 	.word	0x00000006


	//----- nvinfo : EIATTR_RESERVED_SMEM_USED
	.align		4
.L_35:
        /*0020*/ 	.byte	0x01, 0x41
	.zero		2


	//----- nvinfo : EIATTR_SPARSE_MMA_MASK
	.align		4
        /*0024*/ 	.byte	0x03, 0x50
        /*0026*/ 	.short	0x0000


	//----- nvinfo : EIATTR_TCGEN05_1CTA_USED
	.align		4
        /*0028*/ 	.byte	0x01, 0x51
	.zero		2


	//----- nvinfo : EIATTR_MAXREG_COUNT
	.align		4
        /*002c*/ 	.byte	0x03, 0x1b
        /*002e*/ 	.short	0x00ff


	//----- nvinfo : EIATTR_NUM_BARRIERS
	.align		4
        /*0030*/ 	.byte	0x02, 0x4c
        /*0032*/ 	.byte	0x07
	.zero		1


	//----- nvinfo : EIATTR_EXTERNS
	.align		4
        /*0034*/ 	.byte	0x04, 0x0f
        /*0036*/ 	.short	(.L_37 - .L_36)


	//   ....[0]....
	.align		4
.L_36:
        /*0038*/ 	.word	index@(__assertfail)


	//----- nvinfo : EIATTR_MERCURY_ISA_VERSION
	.align		4
.L_37:
        /*003c*/ 	.byte	0x03, 0x5f
        /*003e*/ 	.short	0x0101


	//----- nvinfo : EIATTR_INT_WARP_WIDE_INSTR_OFFSETS
	.align		4
        /*0040*/ 	.byte	0x04, 0x31
        /*0042*/ 	.short	(.L_39 - .L_38)


	//   ....[0]....
.L_38:
        /*0044*/ 	.word	0x00003fd0


	//   ....[1]....
        /*0048*/ 	.word	0x00003ff0


	//   ....[2]....
        /*004c*/ 	.word	0x00004020


	//   ....[3]....
        /*0050*/ 	.word	0x00004c30


	//   ....[4]....
        /*0054*/ 	.word	0x00004c90


	//   ....[5]....
        /*0058*/ 	.word	0x00004d70


	//   ....[6]....
        /*005c*/ 	.word	0x00004df0


	//   ....[7]....
        /*0060*/ 	.word	0x00004ee0


	//   ....[8]....
        /*0064*/ 	.word	0x00004f70


	//   ....[9]....
        /*0068*/ 	.word	0x00005060


	//   ....[10]....
        /*006c*/ 	.word	0x00005110


	//----- nvinfo : EIATTR_COOP_GROUP_MASK_REGIDS
	.align		4
.L_39:
        /*0070*/ 	.byte	0x04, 0x29
        /*0072*/ 	.short	(.L_41 - .L_40)


	//   ....[0]....
.L_40:
        /*0074*/ 	.word	0xffffffff


	//   ....[1]....
        /*0078*/ 	.word	0xffffffff


	//   ....[2]....
        /*007c*/ 	.word	0xffffffff


	//   ....[3]....
        /*0080*/ 	.word	0xffffffff


	//   ....[4]....
        /*0084*/ 	.word	0xffffffff


	//   ....[5]....
        /*0088*/ 	.word	0xffffffff


	//   ....[6]....
        /*008c*/ 	.word	0xffffffff


	//   ....[7]....
        /*0090*/ 	.word	0xffffffff


	//   ....[8]....
        /*0094*/ 	.word	0xffffffff


	//   ....[9]....
        /*0098*/ 	.word	0xffffffff


	//   ....[10]....
        /*009c*/ 	.word	0xffffffff


	//   ....[11]....
        /*00a0*/ 	.word	0xffffffff


	//   ....[12]....
        /*00a4*/ 	.word	0xffffffff


	//   ....[13]....
        /*00a8*/ 	.word	0xffffffff


	//----- nvinfo : EIATTR_COOP_GROUP_INSTR_OFFSETS
	.align		4
.L_41:
        /*00ac*/ 	.byte	0x04, 0x28
        /*00ae*/ 	.short	(.L_43 - .L_42)


	//   ....[0]....
.L_42:
        /*00b0*/ 	.word	0x00000080


	//   ....[1]....
        /*00b4*/ 	.word	0x000004f0


	//   ....[2]....
        /*00b8*/ 	.word	0x00000750


	//   ....[3]....
        /*00bc*/ 	.word	0x000008f0


	//   ....[4]....
        /*00c0*/ 	.word	0x000009f0


	//   ....[5]....
        /*00c4*/ 	.word	0x00000b60


	//   ....[6]....
        /*00c8*/ 	.word	0x00000d00


	//   ....[7]....
        /*00cc*/ 	.word	0x00000ec0


	//   ....[8]....
        /*00d0*/ 	.word	0x000020e0


	//   ....[9]....
        /*00d4*/ 	.word	0x000032a0


	//   ....[10]....
        /*00d8*/ 	.word	0x000034b0


	//   ....[11]....
        /*00dc*/ 	.word	0x000034e0


	//   ....[12]....
        /*00e0*/ 	.word	0x00003eb0


	//   ....[13]....
        /*00e4*/ 	.word	0x000040e0


	//----- nvinfo : EIATTR_VRC_CTA_INIT_COUNT
	.align		4
.L_43:
        /*00e8*/ 	.byte	0x02, 0x4a
        /*00ea*/ 	.byte	0x80
	.zero		1


	//----- nvinfo : EIATTR_SYSCALL_OFFSETS
	.align		4
        /*00ec*/ 	.byte	0x04, 0x46
        /*00ee*/ 	.short	(.L_45 - .L_44)


	//   ....[0]....
.L_44:
        /*00f0*/ 	.word	0x00005da0


	//   ....[1]....
        /*00f4*/ 	.word	0x00005e90


	//   ....[2]....
        /*00f8*/ 	.word	0x00006700


	//   ....[3]....
        /*00fc*/ 	.word	0x000073c0


	//   ....[4]....
        /*0100*/ 	.word	0x00008030


	//   ....[5]....
        /*0104*/ 	.word	0x00008c90


	//----- nvinfo : EIATTR_MBARRIER_INSTR_OFFSETS
	.align		4
.L_45:
        /*0108*/ 	.byte	0x04, 0x39
        /*010a*/ 	.short	(.L_47 - .L_46)


	//   ....[0]....
.L_46:
        /*010c*/ 	.word	0x00000610
        /*0110*/ 	.word	0x000000ff
        /*0114*/ 	.word	0x00000000
        /*0118*/ 	.short	0x0100
        /*011a*/ 	.byte	0x04
	.zero		1


	//   ....[1]....
        /*011c*/ 	.word	0x00000620
        /*0120*/ 	.word	0x000000ff
        /*0124*/ 	.word	0x00000048
        /*0128*/ 	.short	0x0100
        /*012a*/ 	.byte	0x04
	.zero		1


	//   ....[2]....
        /*012c*/ 	.word	0x00000630
        /*0130*/ 	.word	0x000000ff
        /*0134*/ 	.word	0x00000008
        /*0138*/ 	.short	0x0100
        /*013a*/ 	.byte	0x04
	.zero		1


	//   ....[3]....
        /*013c*/ 	.word	0x00000640
        /*0140*/ 	.word	0x000000ff
        /*0144*/ 	.word	0x00000050
        /*0148*/ 	.short	0x0100
        /*014a*/ 	.byte	0x04
	.zero		1


	//   ....[4]....
        /*014c*/ 	.word	0x00000650
        /*0150*/ 	.word	0x000000ff
        /*0154*/ 	.word	0x00000010
        /*0158*/ 	.short	0x0100
        /*015a*/ 	.byte	0x04
	.zero		1


	//   ....[5]....
        /*015c*/ 	.word	0x00000660
        /*0160*/ 	.word	0x000000ff
        /*0164*/ 	.word	0x00000058
        /*0168*/ 	.short	0x0100
        /*016a*/ 	.byte	0x04
	.zero		1


	//   ....[6]....
        /*016c*/ 	.word	0x00000670
        /*0170*/ 	.word	0x000000ff
        /*0174*/ 	.word	0x00000018
        /*0178*/ 	.short	0x0100
        /*017a*/ 	.byte	0x04
	.zero		1


	//   ....[7]....
        /*017c*/ 	.word	0x00000680
        /*0180*/ 	.word	0x000000ff
        /*0184*/ 	.word	0x00000060
        /*0188*/ 	.short	0x0100
        /*018a*/ 	.byte	0x04
	.zero		1


	//   ....[8]....
        /*018c*/ 	.word	0x00000690
        /*0190*/ 	.word	0x000000ff
        /*0194*/ 	.word	0x00000020
        /*0198*/ 	.short	0x0100
        /*019a*/ 	.byte	0x04
	.zero		1


	//   ....[9]....
        /*019c*/ 	.word	0x000006a0
        /*01a0*/ 	.word	0x000000ff
        /*01a4*/ 	.word	0x00000068
        /*01a8*/ 	.short	0x0100
        /*01aa*/ 	.byte	0x04
	.zero		1


	//   ....[10]....
        /*01ac*/ 	.word	0x000006b0
        /*01b0*/ 	.word	0x000000ff
        /*01b4*/ 	.word	0x00000028
        /*01b8*/ 	.short	0x0100
        /*01ba*/ 	.byte	0x04
	.zero		1


	//   ....[11]....
        /*01bc*/ 	.word	0x000006c0
        /*01c0*/ 	.word	0x000000ff
        /*01c4*/ 	.word	0x00000070
        /*01c8*/ 	.short	0x0100
        /*01ca*/ 	.byte	0x04
	.zero		1


	//   ....[12]....
        /*01cc*/ 	.word	0x000006d0
        /*01d0*/ 	.word	0x000000ff
        /*01d4*/ 	.word	0x00000030
        /*01d8*/ 	.short	0x0100
        /*01da*/ 	.byte	0x04
	.zero		1


	//   ....[13]....
        /*01dc*/ 	.word	0x000006e0
        /*01e0*/ 	.word	0x000000ff
        /*01e4*/ 	.word	0x00000078
        /*01e8*/ 	.short	0x0100
        /*01ea*/ 	.byte	0x04
	.zero		1


	//   ....[14]....
        /*01ec*/ 	.word	0x000006f0
        /*01f0*/ 	.word	0x000000ff
        /*01f4*/ 	.word	0x00000038
        /*01f8*/ 	.short	0x0100
        /*01fa*/ 	.byte	0x04
	.zero		1


	//   ....[15]....
        /*01fc*/ 	.word	0x00000700
        /*0200*/ 	.word	0x000000ff
        /*0204*/ 	.word	0x00000080
        /*0208*/ 	.short	0x0100
        /*020a*/ 	.byte	0x04
	.zero		1


	//   ....[16]....
        /*020c*/ 	.word	0x00000710
        /*0210*/ 	.word	0x000000ff
        /*0214*/ 	.word	0x00000040
        /*0218*/ 	.short	0x0100
        /*021a*/ 	.byte	0x04
	.zero		1


	//   ....[17]....
        /*021c*/ 	.word	0x00000720
        /*0220*/ 	.word	0x000000ff
        /*0224*/ 	.word	0x00000088
        /*0228*/ 	.short	0x0100
        /*022a*/ 	.byte	0x04
	.zero		1


	//   ....[18]....
        /*022c*/ 	.word	0x00000860
        /*0230*/ 	.word	0x000000ff
        /*0234*/ 	.word	0x00000090
        /*0238*/ 	.short	0x0100
        /*023a*/ 	.byte	0x04
	.zero		1


	//   ....[19]....
        /*023c*/ 	.word	0x00000870
        /*0240*/ 	.word	0x000000ff
        /*0244*/ 	.word	0x000000b0
        /*0248*/ 	.short	0x0100
        /*024a*/ 	.byte	0x04
	.zero		1


	//   ....[20]....
        /*024c*/ 	.word	0x00000880
        /*0250*/ 	.word	0x000000ff
        /*0254*/ 	.word	0x00000098
        /*0258*/ 	.short	0x0100
        /*025a*/ 	.byte	0x04
	.zero		1


	//   ....[21]....
        /*025c*/ 	.word	0x00000890
        /*0260*/ 	.word	0x000000ff
        /*0264*/ 	.word	0x000000b8
        /*0268*/ 	.short	0x0100
        /*026a*/ 	.byte	0x04
	.zero		1


	//   ....[22]....
        /*026c*/ 	.word	0x000008a0
        /*0270*/ 	.word	0x000000ff
        /*0274*/ 	.word	0x000000a0
        /*0278*/ 	.short	0x0100
        /*027a*/ 	.byte	0x04
	.zero		1


	//   ....[23]....
        /*027c*/ 	.word	0x000008b0
        /*0280*/ 	.word	0x000000ff
        /*0284*/ 	.word	0x000000c0
        /*0288*/ 	.short	0x0100
        /*028a*/ 	.byte	0x04
	.zero		1


	//   ....[24]....
        /*028c*/ 	.word	0x000008c0
        /*0290*/ 	.word	0x000000ff
        /*0294*/ 	.word	0x000000a8
        /*0298*/ 	.short	0x0100
        /*029a*/ 	.byte	0x04
	.zero		1


	//   ....[25]....
        /*029c*/ 	.word	0x000008d0
        /*02a0*/ 	.word	0x000000ff
        /*02a4*/ 	.word	0x000000c8
        /*02a8*/ 	.short	0x0100
        /*02aa*/ 	.byte	0x04
	.zero		1


	//   ....[26]....
        /*02ac*/ 	.word	0x000009c0
        /*02b0*/ 	.word	0x000000ff
        /*02b4*/ 	.word	0x000000d0
        /*02b8*/ 	.short	0x0100
        /*02ba*/ 	.byte	0x06
	.zero		1


	//   ....[27]....
        /*02bc*/ 	.word	0x000009d0
        /*02c0*/ 	.word	0x000000ff
        /*02c4*/ 	.word	0x000000d8
        /*02c8*/ 	.short	0x0100
        /*02ca*/ 	.byte	0x06
	.zero		1


	//   ....[28]....
        /*02cc*/ 	.word	0x00000b10
        /*02d0*/ 	.word	0x000000ff
        /*02d4*/ 	.word	0x000000e0
        /*02d8*/ 	.short	0x0100
        /*02da*/ 	.byte	0x06
	.zero		1


	//   ....[29]....
        /*02dc*/ 	.word	0x00000b20
        /*02e0*/ 	.word	0x000000ff
        /*02e4*/ 	.word	0x000000f0
        /*02e8*/ 	.short	0x0100
        /*02ea*/ 	.byte	0x06
	.zero		1


	//   ....[30]....
        /*02ec*/ 	.word	0x00000b30
        /*02f0*/ 	.word	0x000000ff
        /*02f4*/ 	.word	0x000000e8
        /*02f8*/ 	.short	0x0100
        /*02fa*/ 	.byte	0x06
	.zero		1


	//   ....[31]....
        /*02fc*/ 	.word	0x00000b40
        /*0300*/ 	.word	0x000000ff
        /*0304*/ 	.word	0x000000f8
        /*0308*/ 	.short	0x0100
        /*030a*/ 	.byte	0x06
	.zero		1


	//   ....[32]....
        /*030c*/ 	.word	0x00000c70
        /*0310*/ 	.word	0x000000ff
        /*0314*/ 	.word	0x00000100
        /*0318*/ 	.short	0x0100
        /*031a*/ 	.byte	0x04
	.zero		1


	//   ....[33]....
        /*031c*/ 	.word	0x00000c80
        /*0320*/ 	.word	0x000000ff
        /*0324*/ 	.word	0x00000120
        /*0328*/ 	.short	0x0100
        /*032a*/ 	.byte	0x04
	.zero		1


	//   ....[34]....
        /*032c*/ 	.word	0x00000c90
        /*0330*/ 	.word	0x000000ff
        /*0334*/ 	.word	0x00000108
        /*0338*/ 	.short	0x0100
        /*033a*/ 	.byte	0x04
	.zero		1


	//   ....[35]....
        /*033c*/ 	.word	0x00000ca0
        /*0340*/ 	.word	0x000000ff
        /*0344*/ 	.word	0x00000128
        /*0348*/ 	.short	0x0100
        /*034a*/ 	.byte	0x04
	.zero		1


	//   ....[36]....
        /*034c*/ 	.word	0x00000cb0
        /*0350*/ 	.word	0x000000ff
        /*0354*/ 	.word	0x00000110
        /*0358*/ 	.short	0x0100
        /*035a*/ 	.byte	0x04
	.zero		1


	//   ....[37]....
        /*035c*/ 	.word	0x00000cc0
        /*0360*/ 	.word	0x000000ff
        /*0364*/ 	.word	0x00000130
        /*0368*/ 	.short	0x0100
        /*036a*/ 	.byte	0x04
	.zero		1


	//   ....[38]....
        /*036c*/ 	.word	0x00000cd0
        /*0370*/ 	.word	0x000000ff
        /*0374*/ 	.word	0x00000118
        /*0378*/ 	.short	0x0100
        /*037a*/ 	.byte	0x04
	.zero		1


	//   ....[39]....
        /*037c*/ 	.word	0x00000ce0
        /*0380*/ 	.word	0x000000ff
        /*0384*/ 	.word	0x00000138
        /*0388*/ 	.short	0x0100
        /*038a*/ 	.byte	0x04
	.zero		1


	//   ....[40]....
        /*038c*/ 	.word	0x00000dd0
        /*0390*/ 	.word	0x000000ff
        /*0394*/ 	.word	0x00000140
        /*0398*/ 	.short	0x0100
        /*039a*/ 	.byte	0x04
	.zero		1


	//   ....[41]....
        /*039c*/ 	.word	0x00000de0
        /*03a0*/ 	.word	0x000000ff
        /*03a4*/ 	.word	0x00000150
        /*03a8*/ 	.short	0x0100
        /*03aa*/ 	.byte	0x04
	.zero		1


	//   ....[42]....
        /*03ac*/ 	.word	0x00000df0
        /*03b0*/ 	.word	0x000000ff
        /*03b4*/ 	.word	0x00000148
        /*03b8*/ 	.short	0x0100
        /*03ba*/ 	.byte	0x04
	.zero		1


	//   ....[43]....
        /*03bc*/ 	.word	0x00000e00
        /*03c0*/ 	.word	0x000000ff
        /*03c4*/ 	.word	0x00000158
        /*03c8*/ 	.short	0x0100
        /*03ca*/ 	.byte	0x04
	.zero		1


	//   ....[44]....
        /*03cc*/ 	.word	0x00001980
        /*03d0*/ 	.word	0x00000000
        /*03d4*/ 	.word	0x00000150
        /*03d8*/ 	.short	0x010a
        /*03da*/ 	.byte	0xff
	.zero		1


	//   ....[45]....
        /*03dc*/ 	.word	0x000019a0
        /*03e0*/ 	.word	0x00000000
        /*03e4*/ 	.word	0x00000140
        /*03e8*/ 	.short	0x0101
        /*03ea*/ 	.byte	0xff
	.zero		1


	//   ....[46]....
        /*03ec*/ 	.word	0x00001a60
        /*03f0*/ 	.word	0x000000ff
        /*03f4*/ 	.word	0x00000048
        /*03f8*/ 	.short	0x010a
        /*03fa*/ 	.byte	0x04
	.zero		1


	//   ....[47]....
        /*03fc*/ 	.word	0x00001ae0
        /*0400*/ 	.word	0x000000ff
        /*0404*/ 	.word	0x00000048
        /*0408*/ 	.short	0x010a
        /*040a*/ 	.byte	0x21
	.zero		1


	//   ....[48]....
        /*040c*/ 	.word	0x00001c70
        /*0410*/ 	.word	0x000000ff
        /*0414*/ 	.word	0x00000048
        /*0418*/ 	.short	0x010a
        /*041a*/ 	.byte	0x08
	.zero		1


	//   ....[49]....
        /*041c*/ 	.word	0x00001da0
        /*0420*/ 	.word	0x000000ff
        /*0424*/ 	.word	0x000000d8
        /*0428*/ 	.short	0x0101
        /*042a*/ 	.byte	0x07
	.zero		1


	//   ....[50]....
        /*042c*/ 	.word	0x00001dc0
        /*0430*/ 	.word	0x000000ff
        /*0434*/ 	.word	0x00000048
        /*0438*/ 	.short	0x010a
        /*043a*/ 	.byte	0x04
	.zero		1


	//   ....[51]....
        /*043c*/ 	.word	0x00001e40
        /*0440*/ 	.word	0x000000ff
        /*0444*/ 	.word	0x00000048
        /*0448*/ 	.short	0x010a
        /*044a*/ 	.byte	0x09
	.zero		1


	//   ....[52]....
        /*044c*/ 	.word	0x00001fe0
        /*0450*/ 	.word	0x000000ff
        /*0454*/ 	.word	0x00000048
        /*0458*/ 	.short	0x010a
        /*045a*/ 	.byte	0x06
	.zero		1


	//   ....[53]....
        /*045c*/ 	.word	0x00002110
        /*0460*/ 	.word	0x00000003
        /*0464*/ 	.word	0x000000e0
        /*0468*/ 	.short	0x010a
        /*046a*/ 	.byte	0xff
	.zero		1


	//   ....[54]....
        /*046c*/ 	.word	0x00002260
        /*0470*/ 	.word	0x00000000
        /*0474*/ 	.word	0x00000000
        /*0478*/ 	.short	0x0101
        /*047a*/ 	.byte	0xff
	.zero		1


	//   ....[55]....
        /*047c*/ 	.word	0x00002820
        /*0480*/ 	.word	0x000000ff
        /*0484*/ 	.word	0x00000000
        /*0488*/ 	.short	0x010a
        /*048a*/ 	.byte	0x04
	.zero		1


	//   ....[56]....
        /*048c*/ 	.word	0x000028b0
        /*0490*/ 	.word	0x000000ff
        /*0494*/ 	.word	0x00000000
        /*0498*/ 	.short	0x010a
        /*049a*/ 	.byte	0x05
	.zero		1


	//   ....[57]....
        /*049c*/ 	.word	0x00002940
        /*04a0*/ 	.word	0x000000ff
        /*04a4*/ 	.word	0x00000000
        /*04a8*/ 	.short	0x010a
        /*04aa*/ 	.byte	0x05
	.zero		1


	//   ....[58]....
        /*04ac*/ 	.word	0x000029d0
        /*04b0*/ 	.word	0x000000ff
        /*04b4*/ 	.word	0x00000000
        /*04b8*/ 	.short	0x010a
        /*04ba*/ 	.byte	0x05
	.zero		1


	//   ....[59]....
        /*04bc*/ 	.word	0x00002a60
        /*04c0*/ 	.word	0x000000ff
        /*04c4*/ 	.word	0x00000000
        /*04c8*/ 	.short	0x010a
        /*04ca*/ 	.byte	0x05
	.zero		1


	//   ....[60]....
        /*04cc*/ 	.word	0x00002af0
        /*04d0*/ 	.word	0x000000ff
        /*04d4*/ 	.word	0x00000000
        /*04d8*/ 	.short	0x010a
        /*04da*/ 	.byte	0x05
	.zero		1


	//   ....[61]....
        /*04dc*/ 	.word	0x00002b80
        /*04e0*/ 	.word	0x000000ff
        /*04e4*/ 	.word	0x00000000
        /*04e8*/ 	.short	0x010a
        /*04ea*/ 	.byte	0x05
	.zero		1


	//   ....[62]....
        /*04ec*/ 	.word	0x00002c10
        /*04f0*/ 	.word	0x000000ff
        /*04f4*/ 	.word	0x00000000
        /*04f8*/ 	.short	0x010a
        /*04fa*/ 	.byte	0x05
	.zero		1


	//   ....[63]....
        /*04fc*/ 	.word	0x00002cb0
        /*0500*/ 	.word	0x00000000
        /*0504*/ 	.word	0x00000000
        /*0508*/ 	.short	0x010a
        /*050a*/ 	.byte	0xff
	.zero		1


	//   ....[64]....
        /*050c*/ 	.word	0x00002df0
        /*0510*/ 	.word	0x00000002
        /*0514*/ 	.word	0x00000140
        /*0518*/ 	.short	0x010a
        /*051a*/ 	.byte	0xff
	.zero		1


	//   ....[65]....
        /*051c*/ 	.word	0x00002e50
        /*0520*/ 	.word	0x00000004
        /*0524*/ 	.word	0x00000000
        /*0528*/ 	.short	0x0101
        /*052a*/ 	.byte	0xff
	.zero		1


	//   ....[66]....
        /*052c*/ 	.word	0x00002e70
        /*0530*/ 	.word	0x000000ff
        /*0534*/ 	.word	0x000000f0
        /*0538*/ 	.short	0x010a
        /*053a*/ 	.byte	0x04
	.zero		1


	//   ....[67]....
        /*053c*/ 	.word	0x00002f90
        /*0540*/ 	.word	0x00000002
        /*0544*/ 	.word	0x000000e0
        /*0548*/ 	.short	0x010a
        /*054a*/ 	.byte	0xff
	.zero		1


	//   ....[68]....
        /*054c*/ 	.word	0x000030a0
        /*0550*/ 	.word	0x00000002
        /*0554*/ 	.word	0x00000000
        /*0558*/ 	.short	0x0101
        /*055a*/ 	.byte	0xff
	.zero		1


	//   ....[69]....
        /*055c*/ 	.word	0x00003130
        /*0560*/ 	.word	0x000000ff
        /*0564*/ 	.word	0x000000f0
        /*0568*/ 	.short	0x0106
        /*056a*/ 	.byte	0x04
	.zero		1


	//   ....[70]....
        /*056c*/ 	.word	0x00003150
        /*0570*/ 	.word	0x000000ff
        /*0574*/ 	.word	0x000000f0
        /*0578*/ 	.short	0x010a
        /*057a*/ 	.byte	0x04
	.zero		1


	//   ....[71]....
        /*057c*/ 	.word	0x000031e0
        /*0580*/ 	.word	0x000000ff
        /*0584*/ 	.word	0x000000f0
        /*0588*/ 	.short	0x0106
        /*058a*/ 	.byte	0x07
	.zero		1


	//   ....[72]....
        /*058c*/ 	.word	0x00003220
        /*0590*/ 	.word	0x00000000
        /*0594*/ 	.word	0x000000f0
        /*0598*/ 	.short	0x010a
        /*059a*/ 	.byte	0xff
	.zero		1


	//   ....[73]....
        /*059c*/ 	.word	0x00003740
        /*05a0*/ 	.word	0x00000000
        /*05a4*/ 	.word	0x000000e0
        /*05a8*/ 	.short	0x010a
        /*05aa*/ 	.byte	0xff
	.zero		1


	//   ....[74]....
        /*05ac*/ 	.word	0x00003840
        /*05b0*/ 	.word	0x00000003
        /*05b4*/ 	.word	0x00000000
        /*05b8*/ 	.short	0x0101
        /*05ba*/ 	.byte	0xff
	.zero		1


	//   ....[75]....
        /*05bc*/ 	.word	0x00003850
        /*05c0*/ 	.word	0x000000ff
        /*05c4*/ 	.word	0x00000000
        /*05c8*/ 	.short	0x010a
        /*05ca*/ 	.byte	0x04
	.zero		1


	//   ....[76]....
        /*05cc*/ 	.word	0x000038d0
        /*05d0*/ 	.word	0x000000ff
        /*05d4*/ 	.word	0x00000120
        /*05d8*/ 	.short	0x010a
        /*05da*/ 	.byte	0x17
	.zero		1


	//   ....[77]....
        /*05dc*/ 	.word	0x000039b0
        /*05e0*/ 	.word	0x000000ff
        /*05e4*/ 	.word	0x00000000
        /*05e8*/ 	.short	0x010a
        /*05ea*/ 	.byte	0x05
	.zero		1


	//   ....[78]....
        /*05ec*/ 	.word	0x00003af0
        /*05f0*/ 	.word	0x000000ff
        /*05f4*/ 	.word	0x00000000
        /*05f8*/ 	.short	0x010a
        /*05fa*/ 	.byte	0x04
	.zero		1


	//   ....[79]....
        /*05fc*/ 	.word	0x00003ce0
        /*0600*/ 	.word	0x000000ff
        /*0604*/ 	.word	0x00000000
        /*0608*/ 	.short	0x010a
        /*060a*/ 	.byte	0x04
	.zero		1


	//   ....[80]....
        /*060c*/ 	.word	0x00003d70
        /*0610*/ 	.word	0x000000ff
        /*0614*/ 	.word	0x00000000
        /*0618*/ 	.short	0x010a
        /*061a*/ 	.byte	0x05
	.zero		1


	//   ....[81]....
        /*061c*/ 	.word	0x00003e00
        /*0620*/ 	.word	0x000000ff
        /*0624*/ 	.word	0x00000000
        /*0628*/ 	.short	0x010a
        /*062a*/ 	.byte	0x05
	.zero		1


	//   ....[82]....
        /*062c*/ 	.word	0x00003e90
        /*0630*/ 	.word	0x000000ff
        /*0634*/ 	.word	0x00000000
        /*0638*/ 	.short	0x010a
        /*063a*/ 	.byte	0x04
	.zero		1


	//   ....[83]....
        /*063c*/ 	.word	0x000043f0
        /*0640*/ 	.word	0x00000008
        /*0644*/ 	.word	0x000000e0
        /*0648*/ 	.short	0x010a
        /*064a*/ 	.byte	0xff
	.zero		1


	//   ....[84]....
        /*064c*/ 	.word	0x00004560
        /*0650*/ 	.word	0x00000000
        /*0654*/ 	.word	0x00000000
        /*0658*/ 	.short	0x0101
        /*065a*/ 	.byte	0xff
	.zero		1


	//   ....[85]....
        /*065c*/ 	.word	0x00004a40
        /*0660*/ 	.word	0x000000ff
        /*0664*/ 	.word	0x000000d8
        /*0668*/ 	.short	0x010a
        /*066a*/ 	.byte	0x15
	.zero		1


	//   ....[86]....
        /*066c*/ 	.word	0x00004bd0
        /*0670*/ 	.word	0x000000ff
        /*0674*/ 	.word	0x000000b0
        /*0678*/ 	.short	0x010a
        /*067a*/ 	.byte	0x15
	.zero		1


	//   ....[87]....
        /*067c*/ 	.word	0x00004d20
        /*0680*/ 	.word	0x000000ff
        /*0684*/ 	.word	0x00000090
        /*0688*/ 	.short	0x010b
        /*068a*/ 	.byte	0x15
	.zero		1


	//   ....[88]....
        /*068c*/ 	.word	0x00004d30
        /*0690*/ 	.word	0x000000ff
        /*0694*/ 	.word	0x00000000
        /*0698*/ 	.short	0x0101
        /*069a*/ 	.byte	0x32
	.zero		1


	//   ....[89]....
        /*069c*/ 	.word	0x00004d40
        /*06a0*/ 	.word	0x000000ff
        /*06a4*/ 	.word	0x000000b8
        /*06a8*/ 	.short	0x010a
        /*06aa*/ 	.byte	0x15
	.zero		1


	//   ....[90]....
        /*06ac*/ 	.word	0x00004e90
        /*06b0*/ 	.word	0x000000ff
        /*06b4*/ 	.word	0x00000098
        /*06b8*/ 	.short	0x010b
        /*06ba*/ 	.byte	0x15
	.zero		1


	//   ....[91]....
        /*06bc*/ 	.word	0x00004ea0
        /*06c0*/ 	.word	0x000000ff
        /*06c4*/ 	.word	0x00000000
        /*06c8*/ 	.short	0x0101
        /*06ca*/ 	.byte	0x31
	.zero		1


	//   ....[92]....
        /*06cc*/ 	.word	0x00004eb0
        /*06d0*/ 	.word	0x000000ff
        /*06d4*/ 	.word	0x000000c0
        /*06d8*/ 	.short	0x010a
        /*06da*/ 	.byte	0x15
	.zero		1


	//   ....[93]....
        /*06dc*/ 	.word	0x00005010
        /*06e0*/ 	.word	0x000000ff
        /*06e4*/ 	.word	0x000000a0
        /*06e8*/ 	.short	0x010b
        /*06ea*/ 	.byte	0x15
	.zero		1


	//   ....[94]....
        /*06ec*/ 	.word	0x00005020
        /*06f0*/ 	.word	0x000000ff
        /*06f4*/ 	.word	0x00000000
        /*06f8*/ 	.short	0x0101
        /*06fa*/ 	.byte	0x30
	.zero		1


	//   ....[95]....
        /*06fc*/ 	.word	0x00005030
        /*0700*/ 	.word	0x000000ff
        /*0704*/ 	.word	0x000000c8
        /*0708*/ 	.short	0x010a
        /*070a*/ 	.byte	0x15
	.zero		1


	//   ....[96]....
        /*070c*/ 	.word	0x00005230
        /*0710*/ 	.word	0x000000ff
        /*0714*/ 	.word	0x000000a8
        /*0718*/ 	.short	0x010b
        /*071a*/ 	.byte	0x15
	.zero		1


	//   ....[97]....
        /*071c*/ 	.word	0x00005240
        /*0720*/ 	.word	0x000000ff
        /*0724*/ 	.word	0x00000000
        /*0728*/ 	.short	0x0101
        /*072a*/ 	.byte	0x2b
	.zero		1


	//   ....[98]....
        /*072c*/ 	.word	0x00005270
        /*0730*/ 	.word	0x000000ff
        /*0734*/ 	.word	0x000000b0
        /*0738*/ 	.short	0x010a
        /*073a*/ 	.byte	0x15
	.zero		1


	//   ....[99]....
        /*073c*/ 	.word	0x00005290
        /*0740*/ 	.word	0x000000ff
        /*0744*/ 	.word	0x000000b8
        /*0748*/ 	.short	0x010a
        /*074a*/ 	.byte	0x15
	.zero		1


	//   ....[100]....
        /*074c*/ 	.word	0x000052b0
        /*0750*/ 	.word	0x000000ff
        /*0754*/ 	.word	0x000000c0
        /*0758*/ 	.short	0x010a
        /*075a*/ 	.byte	0x15
	.zero		1


	//   ....[101]....
        /*075c*/ 	.word	0x000052f0
        /*0760*/ 	.word	0x00000000
        /*0764*/ 	.word	0x000000c8
        /*0768*/ 	.short	0x010a
        /*076a*/ 	.byte	0xff
	.zero		1


	//   ....[102]....
        /*076c*/ 	.word	0x00005630
        /*0770*/ 	.word	0x00000003
        /*0774*/ 	.word	0x000000e0
        /*0778*/ 	.short	0x010a
        /*077a*/ 	.byte	0xff
	.zero		1


	//   ....[103]....
        /*077c*/ 	.word	0x000057b0
        /*0780*/ 	.word	0x00000000
        /*0784*/ 	.word	0x00000000
        /*0788*/ 	.short	0x0101
        /*078a*/ 	.byte	0xff
	.zero		1


	//   ....[104]....
        /*078c*/ 	.word	0x00006350
        /*0790*/ 	.word	0x000000ff
        /*0794*/ 	.word	0x00000090
        /*0798*/ 	.short	0x010a
        /*079a*/ 	.byte	0x2c
	.zero		1


	//   ....[105]....
        /*079c*/ 	.word	0x000063c0
        /*07a0*/ 	.word	0x00000062
        /*07a4*/ 	.word	0x00000100
        /*07a8*/ 	.short	0x010a
        /*07aa*/ 	.byte	0xff
	.zero		1


	//   ....[106]....
        /*07ac*/ 	.word	0x000064e0
        /*07b0*/ 	.word	0x000000ff
        /*07b4*/ 	.word	0x00000090
        /*07b8*/ 	.short	0x010a
        /*07ba*/ 	.byte	0x2c
	.zero		1


	//   ....[107]....
        /*07bc*/ 	.word	0x000065e0
        /*07c0*/ 	.word	0x00000062
        /*07c4*/ 	.word	0x00000100
        /*07c8*/ 	.short	0x010a
        /*07ca*/ 	.byte	0xff
	.zero		1


	//   ....[108]....
        /*07cc*/ 	.word	0x000070e0
        /*07d0*/ 	.word	0x00000000
        /*07d4*/ 	.word	0x00000000
        /*07d8*/ 	.short	0x0101
        /*07da*/ 	.byte	0xff
	.zero		1


	//   ....[109]....
        /*07dc*/ 	.word	0x000070f0
        /*07e0*/ 	.word	0x00000003
        /*07e4*/ 	.word	0x00000090
        /*07e8*/ 	.short	0x010a
        /*07ea*/ 	.byte	0xff
	.zero		1


	//   ....[110]....
        /*07ec*/ 	.word	0x000071c0
        /*07f0*/ 	.word	0x00000003
        /*07f4*/ 	.word	0x00000090
        /*07f8*/ 	.short	0x010a
        /*07fa*/ 	.byte	0xff
	.zero		1


	//   ....[111]....
        /*07fc*/ 	.word	0x00007d50
        /*0800*/ 	.word	0x00000066
        /*0804*/ 	.word	0x00000000
        /*0808*/ 	.short	0x0101
        /*080a*/ 	.byte	0xff
	.zero		1


	//   ....[112]....
        /*080c*/ 	.word	0x00007d70
        /*0810*/ 	.word	0x0000003f
        /*0814*/ 	.word	0x00000090
        /*0818*/ 	.short	0x010a
        /*081a*/ 	.byte	0xff
	.zero		1


	//   ....[113]....
        /*081c*/ 	.word	0x00007e30
        /*0820*/ 	.word	0x0000003f
        /*0824*/ 	.word	0x00000090
        /*0828*/ 	.short	0x010a
        /*082a*/ 	.byte	0xff
	.zero		1


	//   ....[114]....
        /*082c*/ 	.word	0x000089b0
        /*0830*/ 	.word	0x00000066
        /*0834*/ 	.word	0x00000000
        /*0838*/ 	.short	0x0101
        /*083a*/ 	.byte	0xff
	.zero		1


	//   ....[115]....
        /*083c*/ 	.word	0x000089d0
        /*0840*/ 	.word	0x0000006c
        /*0844*/ 	.word	0x00000090
        /*0848*/ 	.short	0x010a
        /*084a*/ 	.byte	0xff
	.zero		1


	//   ....[116]....
        /*084c*/ 	.word	0x00008a90
        /*0850*/ 	.word	0x0000006c
        /*0854*/ 	.word	0x00000090
        /*0858*/ 	.short	0x010a
        /*085a*/ 	.byte	0xff
	.zero		1


	//   ....[117]....
        /*085c*/ 	.word	0x00008ed0
        /*0860*/ 	.word	0x000000ff
        /*0864*/ 	.word	0x00000000
        /*0868*/ 	.short	0x0101
        /*086a*/ 	.byte	0x04
	.zero		1


	//   ....[118]....
        /*086c*/ 	.word	0x00009680
        /*0870*/ 	.word	0x00000002
        /*0874*/ 	.word	0x00000000
        /*0878*/ 	.short	0x0101
        /*087a*/ 	.byte	0xff
	.zero		1


	//   ....[119]....
        /*087c*/ 	.word	0x00009930
        /*0880*/ 	.word	0x000000ff
        /*0884*/ 	.word	0x00000000
        /*0888*/ 	.short	0x0101
        /*088a*/ 	.byte	0x04
	.zero		1


	//   ....[120]....
        /*088c*/ 	.word	0x00009950
        /*0890*/ 	.word	0x00000000
        /*0894*/ 	.word	0x00000150
        /*0898*/ 	.short	0x010a
        /*089a*/ 	.byte	0xff
	.zero		1


	//   ....[121]....
        /*089c*/ 	.word	0x000099b0
        /*08a0*/ 	.word	0x00000000
        /*08a4*/ 	.word	0x00000048
        /*08a8*/ 	.short	0x010a
        /*08aa*/ 	.byte	0xff
	.zero		1


	//   ....[122]....
        /*08ac*/ 	.word	0x00009a10
        /*08b0*/ 	.word	0x00000000
        /*08b4*/ 	.word	0x00000048
        /*08b8*/ 	.short	0x010a
        /*08ba*/ 	.byte	0xff
	.zero		1


	//   ....[123]....
        /*08bc*/ 	.word	0x00009a60
        /*08c0*/ 	.word	0x00000003
        /*08c4*/ 	.word	0x000000e0
        /*08c8*/ 	.short	0x010a
        /*08ca*/ 	.byte	0xff
	.zero		1


	//   ....[124]....
        /*08cc*/ 	.word	0x00009ac0
        /*08d0*/ 	.word	0x00000000
        /*08d4*/ 	.word	0x00000000
        /*08d8*/ 	.short	0x010a
        /*08da*/ 	.byte	0xff
	.zero		1


	//   ....[125]....
        /*08dc*/ 	.word	0x00009b20
        /*08e0*/ 	.word	0x00000000
        /*08e4*/ 	.word	0x00000000
        /*08e8*/ 	.short	0x010a
        /*08ea*/ 	.byte	0xff
	.zero		1


	//   ....[126]....
        /*08ec*/ 	.word	0x00009b80
        /*08f0*/ 	.word	0x00000000
        /*08f4*/ 	.word	0x00000000
        /*08f8*/ 	.short	0x010a
        /*08fa*/ 	.byte	0xff
	.zero		1


	//   ....[127]....
        /*08fc*/ 	.word	0x00009be0
        /*0900*/ 	.word	0x00000000
        /*0904*/ 	.word	0x00000000
        /*0908*/ 	.short	0x010a
        /*090a*/ 	.byte	0xff
	.zero		1


	//   ....[128]....
        /*090c*/ 	.word	0x00009c40
        /*0910*/ 	.word	0x00000000
        /*0914*/ 	.word	0x00000000
        /*0918*/ 	.short	0x010a
        /*091a*/ 	.byte	0xff
	.zero		1


	//   ....[129]....
        /*091c*/ 	.word	0x00009ca0
        /*0920*/ 	.word	0x00000000
        /*0924*/ 	.word	0x00000000
        /*0928*/ 	.short	0x010a
        /*092a*/ 	.byte	0xff
	.zero		1


	//   ....[130]....
        /*092c*/ 	.word	0x00009d00
        /*0930*/ 	.word	0x00000000
        /*0934*/ 	.word	0x00000000
        /*0938*/ 	.short	0x010a
        /*093a*/ 	.byte	0xff
	.zero		1


	//   ....[131]....
        /*093c*/ 	.word	0x00009d60
        /*0940*/ 	.word	0x00000000
        /*0944*/ 	.word	0x00000000
        /*0948*/ 	.short	0x010a
        /*094a*/ 	.byte	0xff
	.zero		1


	//   ....[132]....
        /*094c*/ 	.word	0x00009db0
        /*0950*/ 	.word	0x00000002
        /*0954*/ 	.word	0x00000140
        /*0958*/ 	.short	0x010a
        /*095a*/ 	.byte	0xff
	.zero		1


	//   ....[133]....
        /*095c*/ 	.word	0x00009e10
        /*0960*/ 	.word	0x00000002
        /*0964*/ 	.word	0x000000f0
        /*0968*/ 	.short	0x010a
        /*096a*/ 	.byte	0xff
	.zero		1


	//   ....[134]....
        /*096c*/ 	.word	0x00009e60
        /*0970*/ 	.word	0x00000002
        /*0974*/ 	.word	0x000000e0
        /*0978*/ 	.short	0x010a
        /*097a*/ 	.byte	0xff
	.zero		1


	//   ....[135]....
        /*097c*/ 	.word	0x00009ec0
        /*0980*/ 	.word	0x00000000
        /*0984*/ 	.word	0x000000f0
        /*0988*/ 	.short	0x010a
        /*098a*/ 	.byte	0xff
	.zero		1


	//   ....[136]....
        /*098c*/ 	.word	0x00009f10
        /*0990*/ 	.word	0x00000000
        /*0994*/ 	.word	0x000000e0
        /*0998*/ 	.short	0x010a
        /*099a*/ 	.byte	0xff
	.zero		1


	//   ....[137]....
        /*099c*/ 	.word	0x00009f70
        /*09a0*/ 	.word	0x00000003
        /*09a4*/ 	.word	0x00000120
        /*09a8*/ 	.short	0x010a
        /*09aa*/ 	.byte	0xff
	.zero		1


	//   ....[138]....
        /*09ac*/ 	.word	0x00009fd0
        /*09b0*/ 	.word	0x00000000
        /*09b4*/ 	.word	0x00000000
        /*09b8*/ 	.short	0x010a
        /*09ba*/ 	.byte	0xff
	.zero		1


	//   ....[139]....
        /*09bc*/ 	.word	0x0000a030
        /*09c0*/ 	.word	0x00000000
        /*09c4*/ 	.word	0x00000000
        /*09c8*/ 	.short	0x010a
        /*09ca*/ 	.byte	0xff
	.zero		1


	//   ....[140]....
        /*09cc*/ 	.word	0x0000a090
        /*09d0*/ 	.word	0x00000000
        /*09d4*/ 	.word	0x00000000
        /*09d8*/ 	.short	0x010a
        /*09da*/ 	.byte	0xff
	.zero		1


	//   ....[141]....
        /*09dc*/ 	.word	0x0000a0f0
        /*09e0*/ 	.word	0x00000000
        /*09e4*/ 	.word	0x00000000
        /*09e8*/ 	.short	0x010a
        /*09ea*/ 	.byte	0xff
	.zero		1


	//   ....[142]....
        /*09ec*/ 	.word	0x0000a150
        /*09f0*/ 	.word	0x00000000
        /*09f4*/ 	.word	0x00000000
        /*09f8*/ 	.short	0x010a
        /*09fa*/ 	.byte	0xff
	.zero		1


	//   ....[143]....
        /*09fc*/ 	.word	0x0000a1a0
        /*0a00*/ 	.word	0x00000008
        /*0a04*/ 	.word	0x000000e0
        /*0a08*/ 	.short	0x010a
        /*0a0a*/ 	.byte	0xff
	.zero		1


	//   ....[144]....
        /*0a0c*/ 	.word	0x0000a200
        /*0a10*/ 	.word	0x00000000
        /*0a14*/ 	.word	0x000000d8
        /*0a18*/ 	.short	0x010a
        /*0a1a*/ 	.byte	0xff
	.zero		1


	//   ....[145]....
        /*0a1c*/ 	.word	0x0000a260
        /*0a20*/ 	.word	0x00000005
        /*0a24*/ 	.word	0x000000b0
        /*0a28*/ 	.short	0x010a
        /*0a2a*/ 	.byte	0xff
	.zero		1


	//   ....[146]....
        /*0a2c*/ 	.word	0x0000a2c0
        /*0a30*/ 	.word	0x00000005
        /*0a34*/ 	.word	0x000000b8
        /*0a38*/ 	.short	0x010a
        /*0a3a*/ 	.byte	0xff
	.zero		1


	//   ....[147]....
        /*0a3c*/ 	.word	0x0000a320
        /*0a40*/ 	.word	0x00000005
        /*0a44*/ 	.word	0x000000c0
        /*0a48*/ 	.short	0x010a
        /*0a4a*/ 	.byte	0xff
	.zero		1


	//   ....[148]....
        /*0a4c*/ 	.word	0x0000a380
        /*0a50*/ 	.word	0x00000005
        /*0a54*/ 	.word	0x000000c8
        /*0a58*/ 	.short	0x010a
        /*0a5a*/ 	.byte	0xff
	.zero		1


	//   ....[149]....
        /*0a5c*/ 	.word	0x0000a3e0
        /*0a60*/ 	.word	0x00000000
        /*0a64*/ 	.word	0x000000b0
        /*0a68*/ 	.short	0x010a
        /*0a6a*/ 	.byte	0xff
	.zero		1


	//   ....[150]....
        /*0a6c*/ 	.word	0x0000a440
        /*0a70*/ 	.word	0x00000000
        /*0a74*/ 	.word	0x000000b8
        /*0a78*/ 	.short	0x010a
        /*0a7a*/ 	.byte	0xff
	.zero		1


	//   ....[151]....
        /*0a7c*/ 	.word	0x0000a4a0
        /*0a80*/ 	.word	0x00000000
        /*0a84*/ 	.word	0x000000c0
        /*0a88*/ 	.short	0x010a
        /*0a8a*/ 	.byte	0xff
	.zero		1


	//   ....[152]....
        /*0a8c*/ 	.word	0x0000a4f0
        /*0a90*/ 	.word	0x00000003
        /*0a94*/ 	.word	0x000000e0
        /*0a98*/ 	.short	0x010a
        /*0a9a*/ 	.byte	0xff
	.zero		1


	//   ....[153]....
        /*0a9c*/ 	.word	0x0000a550
        /*0aa0*/ 	.word	0x00000000
        /*0aa4*/ 	.word	0x00000090
        /*0aa8*/ 	.short	0x010a
        /*0aaa*/ 	.byte	0xff
	.zero		1


	//   ....[154]....
        /*0aac*/ 	.word	0x0000a5a0
        /*0ab0*/ 	.word	0x00000062
        /*0ab4*/ 	.word	0x00000100
        /*0ab8*/ 	.short	0x010a
        /*0aba*/ 	.byte	0xff
	.zero		1


	//   ....[155]....
        /*0abc*/ 	.word	0x0000a5f0
        /*0ac0*/ 	.word	0x00000003
        /*0ac4*/ 	.word	0x00000090
        /*0ac8*/ 	.short	0x010a
        /*0aca*/ 	.byte	0xff
	.zero		1


	//   ....[156]....
        /*0acc*/ 	.word	0x0000a640
        /*0ad0*/ 	.word	0x0000003f
        /*0ad4*/ 	.word	0x00000090
        /*0ad8*/ 	.short	0x010a
        /*0ada*/ 	.byte	0xff
	.zero		1


	//   ....[157]....
        /*0adc*/ 	.word	0x0000a690
        /*0ae0*/ 	.word	0x0000006c
        /*0ae4*/ 	.word	0x00000090
        /*0ae8*/ 	.short	0x010a
        /*0aea*/ 	.byte	0xff
	.zero		1


	//----- nvinfo : EIATTR_NUM_MBARRIERS
	.align		4
.L_47:
        /*0aec*/ 	.byte	0x03, 0x38
        /*0aee*/ 	.short	0x002c


	//----- nvinfo : EIATTR_EXIT_INSTR_OFFSETS
	.align		4
        /*0af0*/ 	.byte	0x04, 0x1c
        /*0af2*/ 	.short	(.L_49 - .L_48)


	//   ....[0]....
.L_48:
        /*0af4*/ 	.word	0x00002ce0


	//   ....[1]....
        /*0af8*/ 	.word	0x000031f0


	//   ....[2]....
        /*0afc*/ 	.word	0x00003250


	//   ....[3]....
        /*0b00*/ 	.word	0x000040f0


	//   ....[4]....
        /*0b04*/ 	.word	0x00005320


	//   ....[5]....
        /*0b08*/ 	.word	0x00005360


	//   ....[6]....
        /*0b0c*/ 	.word	0x00009810


	//   ....[7]....
        /*0b10*/ 	.word	0x00009890


	//   ....[8]....
        /*0b14*/ 	.word	0x000098c0


	//   ....[9]....
        /*0b18*/ 	.word	0x00009940


	//----- nvinfo : EIATTR_MAX_THREADS
	.align		4
.L_49:
        /*0b1c*/ 	.byte	0x04, 0x05
        /*0b1e*/ 	.short	(.L_51 - .L_50)
.L_50:
        /*0b20*/ 	.word	0x00000100
        /*0b24*/ 	.word	0x00000001
        /*0b28*/ 	.word	0x00000001


	//----- nvinfo : EIATTR_CRS_STACK_SIZE
	.align		4
.L_51:
        /*0b2c*/ 	.byte	0x04, 0x1e
        /*0b2e*/ 	.short	(.L_53 - .L_52)
.L_52:
        /*0b30*/ 	.word	0x00000000


	//----- nvinfo : EIATTR_CBANK_PARAM_SIZE
	.align		4
.L_53:
        /*0b34*/ 	.byte	0x03, 0x19
        /*0b36*/ 	.short	0x0800


	//----- nvinfo : EIATTR_PARAM_CBANK
	.align		4
        /*0b38*/ 	.byte	0x04, 0x0a
        /*0b3a*/ 	.short	(.L_55 - .L_54)
	.align		4
.L_54:
        /*0b3c*/ 	.word	index@(.nv.constant0._ZN7cutlass13device_kernelINS_4gemm6kernel13GemmUniversalIN4cute5tupleIJiiiiEEENS1_10collective13CollectiveMmaINS1_35MainloopSm100TmaUmmaWarpSpecializedILi9ELi2ELi4ENS5_IJNS4_1CILi2EEENSA_ILi1EEESC_EEEEENS5_IJNSA_ILi64EEENSA_ILi256EEENSA_ILi32EEEEEENS_6half_tENS5_IJlSC_lEEESJ_SK_NS4_8TiledMMAINS4_8MMA_AtomIJNS4_20SM100_MMA_F16BF16_SSISJ_SJ_fLi64ELi256ELNS4_4UMMA5MajorE0ELSP_0ELNSO_7ScaleInE0ELSQ_0EEEEEENS4_6LayoutINS5_IJSC_SC_SC_EEENS5_IJNSA_ILi0EEESV_SV_EEEEENS5_IJNS4_10UnderscoreESY_SY_EEEEENS4_13SM90_TMA_LOADENS4_14ComposedLayoutINS4_7SwizzleILi2ELi4ELi3EEENS4_18smem_ptr_flag_bitsILi16EEENST_INS5_IJNSA_ILi8EEESH_EEENS5_IJSH_SC_EEEEEEEvNS4_8identityENS4_23SM90_TMA_LOAD_MULTICASTES1B_vS1C_EENS_8epilogue10collective18CollectiveEpilogueINS1F_23Sm100TmaWarpSpecializedILi4ELi2ELi32ELb1ELb0EEEJSI_NS5_IJNST_ISF_SC_EES1K_EEESJ_SK_SJ_SK_NS1F_6fusion15FusionCallbacksIS1J_NS1M_17LinearCombinationISJ_fSJ_fLNS_15FloatRoundStyleE2EEESI_S1L_JEEENS4_5SM1004TMEM4LOAD26SM100_TMEM_LOAD_16dp256b8xES11_NS12_INS13_ILi3ELi4ELi3EEES16_NST_INS5_IJS17_SF_EEENS5_IJSF_SC_EEEEEEENS4_17SM75_U32x4_LDSM_NENS4_14SM90_TMA_STOREES20_NS4_17SM90_U32x4_STSM_NENS4_39AutoVectorizingCopyWithAssumedAlignmentILi128EEEEEEvvEEEEvNT_6ParamsE)
        /*0b40*/ 	.short	0x0380
        /*0b42*/ 	.short	0x0800


	//----- nvinfo : EIATTR_SW_WAR
	.align		4
.L_55:
        /*0b44*/ 	.byte	0x04, 0x36
        /*0b46*/ 	.short	(.L_57 - .L_56)
.L_56:
        /*0b48*/ 	.word	0x00000008
.L_57:


//--------------------- .nv.callgraph             --------------------------
	.section	.nv.callgraph,"",@"SHT_CUDA_CALLGRAPH"
	.align	4
	.sectionentsize	8
	.align		4
        /*0000*/ 	.word	0x00000000
	.align		4
        /*0004*/ 	.word	0xffffffff
	.align		4
        /*0008*/ 	.word	index@(_ZN7cutlass13device_kernelINS_4gemm6kernel13GemmUniversalIN4cute5tupleIJiiiiEEENS1_10collective13CollectiveMmaINS1_35MainloopSm100TmaUmmaWarpSpecializedILi9ELi2ELi4ENS5_IJNS4_1CILi2EEENSA_ILi1EEESC_EEEEENS5_IJNSA_ILi64EEENSA_ILi256EEENSA_ILi32EEEEEENS_6half_tENS5_IJlSC_lEEESJ_SK_NS4_8TiledMMAINS4_8MMA_AtomIJNS4_20SM100_MMA_F16BF16_SSISJ_SJ_fLi64ELi256ELNS4_4UMMA5MajorE0ELSP_0ELNSO_7ScaleInE0ELSQ_0EEEEEENS4_6LayoutINS5_IJSC_SC_SC_EEENS5_IJNSA_ILi0EEESV_SV_EEEEENS5_IJNS4_10UnderscoreESY_SY_EEEEENS4_13SM90_TMA_LOADENS4_14ComposedLayoutINS4_7SwizzleILi2ELi4ELi3EEENS4_18smem_ptr_flag_bitsILi16EEENST_INS5_IJNSA_ILi8EEESH_EEENS5_IJSH_SC_EEEEEEEvNS4_8identityENS4_23SM90_TMA_LOAD_MULTICASTES1B_vS1C_EENS_8epilogue10collective18CollectiveEpilogueINS1F_23Sm100TmaWarpSpecializedILi4ELi2ELi32ELb1ELb0EEEJSI_NS5_IJNST_ISF_SC_EES1K_EEESJ_SK_SJ_SK_NS1F_6fusion15FusionCallbacksIS1J_NS1M_17LinearCombinationISJ_fSJ_fLNS_15FloatRoundStyleE2EEESI_S1L_JEEENS4_5SM1004TMEM4LOAD26SM100_TMEM_LOAD_16dp256b8xES11_NS12_INS13_ILi3ELi4ELi3EEES16_NST_INS5_IJS17_SF_EEENS5_IJSF_SC_EEEEEEENS4_17SM75_U32x4_LDSM_NENS4_14SM90_TMA_STOREES20_NS4_17SM90_U32x4_STSM_NENS4_39AutoVectorizingCopyWithAssumedAlignmentILi128EEEEEEvvEEEEvNT_6ParamsE)
	.align		4
        /*000c*/ 	.word	index@(__assertfail)
	.align		4
        /*0010*/ 	.word	0x00000000
	.align		4
        /*0014*/ 	.word	0xfffffffe
	.align		4
        /*0018*/ 	.word	0x00000000
	.align		4
        /*001c*/ 	.word	0xfffffffd
	.align		4
        /*0020*/ 	.word	0x00000000
	.align		4
        /*0024*/ 	.word	0xfffffffc


//--------------------- .nv.constant4             --------------------------
	.section	.nv.constant4,"a",@progbits
	.align	8
	.align		8
.nv.constant4:
        /*0000*/ 	.dword	__assertfail
	.align		8
        /*0008*/ 	.dword	__unnamed_1
	.align		8
        /*0010*/ 	.dword	__unnamed_2
	.align		8
        /*0018*/ 	.dword	_ZN39_INTERNAL_00f984da_4_k_cu_742614b5_70334cuda3std3__45__cpo5beginE
	.align		8
        /*0020*/ 	.dword	_ZN39_INTERNAL_00f984da_4_k_cu_742614b5_70334cuda3std3__45__cpo3endE
	.align		8
        /*0028*/ 	.dword	_ZN39_INTERNAL_00f984da_4_k_cu_742614b5_70334cuda3std3__45__cpo6cbeginE
	.align		8
        /*0030*/ 	.dword	_ZN39_INTERNAL_00f984da_4_k_cu_742614b5_70334cuda3std3__45__cpo4cendE
	.align		8
        /*0038*/ 	.dword	_ZN39_INTERNAL_00f984da_4_k_cu_742614b5_70334cuda3std3__441_GLOBAL__N__00f984da_4_k_cu_742614b5_70336ignoreE
	.align		8
        /*0040*/ 	.dword	_ZN39_INTERNAL_00f984da_4_k_cu_742614b5_70334cuda3std3__419piecewise_constructE
	.align		8
        /*0048*/ 	.dword	_ZN39_INTERNAL_00f984da_4_k_cu_742614b5_70334cuda3std3__48in_placeE
	.align		8
        /*0050*/ 	.dword	_ZN39_INTERNAL_00f984da_4_k_cu_742614b5_70334cuda3std6ranges3__45__cpo4swapE
	.align		8
        /*0058*/ 	.dword	_ZN39_INTERNAL_00f984da_4_k_cu_742614b5_70334cuda3std6ranges3__45__cpo9iter_moveE
	.align		8
        /*0060*/ 	.dword	_ZN39_INTERNAL_00f984da_4_k_cu_742614b5_70334cute7productE
	.align		8
        /*0068*/ 	.dword	_ZN39_INTERNAL_00f984da_4_k_cu_742614b5_70334cute1_E
	.align		8
        /*0070*/ 	.dword	$str$25
	.align		8
        /*0078*/ 	.dword	$str$26
	.align		8
        /*0080*/ 	.dword	$str$27
	.align		8
        /*0088*/ 	.dword	$str$28


//--------------------- .text._ZN7cutlass13device_kernelINS_4gemm6kernel13GemmUniversalIN4cute5tupleIJiiiiEEENS1_10collective13CollectiveMmaINS1_35MainloopSm100TmaUmmaWarpSpecializedILi9ELi2ELi4ENS5_IJNS4_1CILi2EEENSA_ILi1EEESC_EEEEENS5_IJNSA_ILi64EEENSA_ILi256EEENSA_ILi32EEEEEENS_6half_tENS5_IJlSC_lEEESJ_SK_NS4_8TiledMMAINS4_8MMA_AtomIJNS4_20SM100_MMA_F16BF16_SSISJ_SJ_fLi64ELi256ELNS4_4UMMA5MajorE0ELSP_0ELNSO_7ScaleInE0ELSQ_0EEEEEENS4_6LayoutINS5_IJSC_SC_SC_EEENS5_IJNSA_ILi0EEESV_SV_EEEEENS5_IJNS4_10UnderscoreESY_SY_EEEEENS4_13SM90_TMA_LOADENS4_14ComposedLayoutINS4_7SwizzleILi2ELi4ELi3EEENS4_18smem_ptr_flag_bitsILi16EEENST_INS5_IJNSA_ILi8EEESH_EEENS5_IJSH_SC_EEEEEEEvNS4_8identityENS4_23SM90_TMA_LOAD_MULTICASTES1B_vS1C_EENS_8epilogue10collective18CollectiveEpilogueINS1F_23Sm100TmaWarpSpecializedILi4ELi2ELi32ELb1ELb0EEEJSI_NS5_IJNST_ISF_SC_EES1K_EEESJ_SK_SJ_SK_NS1F_6fusion15FusionCallbacksIS1J_NS1M_17LinearCombinationISJ_fSJ_fLNS_15FloatRoundStyleE2EEESI_S1L_JEEENS4_5SM1004TMEM4LOAD26SM100_TMEM_LOAD_16dp256b8xES11_NS12_INS13_ILi3ELi4ELi3EEES16_NST_INS5_IJS17_SF_EEENS5_IJSF_SC_EEEEEEENS4_17SM75_U32x4_LDSM_NENS4_14SM90_TMA_STOREES20_NS4_17SM90_U32x4_STSM_NENS4_39AutoVectorizingCopyWithAssumedAlignmentILi128EEEEEEvvEEEEvNT_6ParamsE --------------------------
	.section	.text._ZN7cutlass13device_kernelINS_4gemm6kernel13GemmUniversalIN4cute5tupleIJiiiiEEENS1_10collective13CollectiveMmaINS1_35MainloopSm100TmaUmmaWarpSpecializedILi9ELi2ELi4ENS5_IJNS4_1CILi2EEENSA_ILi1EEESC_EEEEENS5_IJNSA_ILi64EEENSA_ILi256EEENSA_ILi32EEEEEENS_6half_tENS5_IJlSC_lEEESJ_SK_NS4_8TiledMMAINS4_8MMA_AtomIJNS4_20SM100_MMA_F16BF16_SSISJ_SJ_fLi64ELi256ELNS4_4UMMA5MajorE0ELSP_0ELNSO_7ScaleInE0ELSQ_0EEEEEENS4_6LayoutINS5_IJSC_SC_SC_EEENS5_IJNSA_ILi0EEESV_SV_EEEEENS5_IJNS4_10UnderscoreESY_SY_EEEEENS4_13SM90_TMA_LOADENS4_14ComposedLayoutINS4_7SwizzleILi2ELi4ELi3EEENS4_18smem_ptr_flag_bitsILi16EEENST_INS5_IJNSA_ILi8EEESH_EEENS5_IJSH_SC_EEEEEEEvNS4_8identityENS4_23SM90_TMA_LOAD_MULTICASTES1B_vS1C_EENS_8epilogue10collective18CollectiveEpilogueINS1F_23Sm100TmaWarpSpecializedILi4ELi2ELi32ELb1ELb0EEEJSI_NS5_IJNST_ISF_SC_EES1K_EEESJ_SK_SJ_SK_NS1F_6fusion15FusionCallbacksIS1J_NS1M_17LinearCombinationISJ_fSJ_fLNS_15FloatRoundStyleE2EEESI_S1L_JEEENS4_5SM1004TMEM4LOAD26SM100_TMEM_LOAD_16dp256b8xES11_NS12_INS13_ILi3ELi4ELi3EEES16_NST_INS5_IJS17_SF_EEENS5_IJSF_SC_EEEEEEENS4_17SM75_U32x4_LDSM_NENS4_14SM90_TMA_STOREES20_NS4_17SM90_U32x4_STSM_NENS4_39AutoVectorizingCopyWithAssumedAlignmentILi128EEEEEEvvEEEEvNT_6ParamsE,"ax",@progbits
	.align	128
.text._ZN7cutlass13device_kernelINS_4gemm6kernel13GemmUniversalIN4cute5tupleIJiiiiEEENS1_10collective13CollectiveMmaINS1_35MainloopSm100TmaUmmaWarpSpecializedILi9ELi2ELi4ENS5_IJNS4_1CILi2EEENSA_ILi1EEESC_EEEEENS5_IJNSA_ILi64EEENSA_ILi256EEENSA_ILi32EEEEEENS_6half_tENS5_IJlSC_lEEESJ_SK_NS4_8TiledMMAINS4_8MMA_AtomIJNS4_20SM100_MMA_F16BF16_SSISJ_SJ_fLi64ELi256ELNS4_4UMMA5MajorE0ELSP_0ELNSO_7ScaleInE0ELSQ_0EEEEEENS4_6LayoutINS5_IJSC_SC_SC_EEENS5_IJNSA_ILi0EEESV_SV_EEEEENS5_IJNS4_10UnderscoreESY_SY_EEEEENS4_13SM90_TMA_LOADENS4_14ComposedLayoutINS4_7SwizzleILi2ELi4ELi3EEENS4_18smem_ptr_flag_bitsILi16EEENST_INS5_IJNSA_ILi8EEESH_EEENS5_IJSH_SC_EEEEEEEvNS4_8identityENS4_23SM90_TMA_LOAD_MULTICASTES1B_vS1C_EENS_8epilogue10collective18CollectiveEpilogueINS1F_23Sm100TmaWarpSpecializedILi4ELi2ELi32ELb1ELb0EEEJSI_NS5_IJNST_ISF_SC_EES1K_EEESJ_SK_SJ_SK_NS1F_6fusion15FusionCallbacksIS1J_NS1M_17LinearCombinationISJ_fSJ_fLNS_15FloatRoundStyleE2EEESI_S1L_JEEENS4_5SM1004TMEM4LOAD26SM100_TMEM_LOAD_16dp256b8xES11_NS12_INS13_ILi3ELi4ELi3EEES16_NST_INS5_IJS17_SF_EEENS5_IJSF_SC_EEEEEEENS4_17SM75_U32x4_LDSM_NENS4_14SM90_TMA_STOREES20_NS4_17SM90_U32x4_STSM_NENS4_39AutoVectorizingCopyWithAssumedAlignmentILi128EEEEEEvvEEEEvNT_6ParamsE:
        .type           _ZN7cutlass13device_kernelINS_4gemm6kernel13GemmUniversalIN4cute5tupleIJiiiiEEENS1_10collective13CollectiveMmaINS1_35MainloopSm100TmaUmmaWarpSpecializedILi9ELi2ELi4ENS5_IJNS4_1CILi2EEENSA_ILi1EEESC_EEEEENS5_IJNSA_ILi64EEENSA_ILi256EEENSA_ILi32EEEEEENS_6half_tENS5_IJlSC_lEEESJ_SK_NS4_8TiledMMAINS4_8MMA_AtomIJNS4_20SM100_MMA_F16BF16_SSISJ_SJ_fLi64ELi256ELNS4_4UMMA5MajorE0ELSP_0ELNSO_7ScaleInE0ELSQ_0EEEEEENS4_6LayoutINS5_IJSC_SC_SC_EEENS5_IJNSA_ILi0EEESV_SV_EEEEENS5_IJNS4_10UnderscoreESY_SY_EEEEENS4_13SM90_TMA_LOADENS4_14ComposedLayoutINS4_7SwizzleILi2ELi4ELi3EEENS4_18smem_ptr_flag_bitsILi16EEENST_INS5_IJNSA_ILi8EEESH_EEENS5_IJSH_SC_EEEEEEEvNS4_8identityENS4_23SM90_TMA_LOAD_MULTICASTES1B_vS1C_EENS_8epilogue10collective18CollectiveEpilogueINS1F_23Sm100TmaWarpSpecializedILi4ELi2ELi32ELb1ELb0EEEJSI_NS5_IJNST_ISF_SC_EES1K_EEESJ_SK_SJ_SK_NS1F_6fusion15FusionCallbacksIS1J_NS1M_17LinearCombinationISJ_fSJ_fLNS_15FloatRoundStyleE2EEESI_S1L_JEEENS4_5SM1004TMEM4LOAD26SM100_TMEM_LOAD_16dp256b8xES11_NS12_INS13_ILi3ELi4ELi3EEES16_NST_INS5_IJS17_SF_EEENS5_IJSF_SC_EEEEEEENS4_17SM75_U32x4_LDSM_NENS4_14SM90_TMA_STOREES20_NS4_17SM90_U32x4_STSM_NENS4_39AutoVectorizingCopyWithAssumedAlignmentILi128EEEEEEvvEEEEvNT_6ParamsE,@function
        .size           _ZN7cutlass13device_kernelINS_4gemm6kernel13GemmUniversalIN4cute5tupleIJiiiiEEENS1_10collective13CollectiveMmaINS1_35MainloopSm100TmaUmmaWarpSpecializedILi9ELi2ELi4ENS5_IJNS4_1CILi2EEENSA_ILi1EEESC_EEEEENS5_IJNSA_ILi64EEENSA_ILi256EEENSA_ILi32EEEEEENS_6half_tENS5_IJlSC_lEEESJ_SK_NS4_8TiledMMAINS4_8MMA_AtomIJNS4_20SM100_MMA_F16BF16_SSISJ_SJ_fLi64ELi256ELNS4_4UMMA5MajorE0ELSP_0ELNSO_7ScaleInE0ELSQ_0EEEEEENS4_6LayoutINS5_IJSC_SC_SC_EEENS5_IJNSA_ILi0EEESV_SV_EEEEENS5_IJNS4_10UnderscoreESY_SY_EEEEENS4_13SM90_TMA_LOADENS4_14ComposedLayoutINS4_7SwizzleILi2ELi4ELi3EEENS4_18smem_ptr_flag_bitsILi16EEENST_INS5_IJNSA_ILi8EEESH_EEENS5_IJSH_SC_EEEEEEEvNS4_8identityENS4_23SM90_TMA_LOAD_MULTICASTES1B_vS1C_EENS_8epilogue10collective18CollectiveEpilogueINS1F_23Sm100TmaWarpSpecializedILi4ELi2ELi32ELb1ELb0EEEJSI_NS5_IJNST_ISF_SC_EES1K_EEESJ_SK_SJ_SK_NS1F_6fusion15FusionCallbacksIS1J_NS1M_17LinearCombinationISJ_fSJ_fLNS_15FloatRoundStyleE2EEESI_S1L_JEEENS4_5SM1004TMEM4LOAD26SM100_TMEM_LOAD_16dp256b8xES11_NS12_INS13_ILi3ELi4ELi3EEES16_NST_INS5_IJS17_SF_EEENS5_IJSF_SC_EEEEEEENS4_17SM75_U32x4_LDSM_NENS4_14SM90_TMA_STOREES20_NS4_17SM90_U32x4_STSM_NENS4_39AutoVectorizingCopyWithAssumedAlignmentILi128EEEEEEvvEEEEvNT_6ParamsE,(.L_x_199 - _ZN7cutlass13device_kernelINS_4gemm6kernel13GemmUniversalIN4cute5tupleIJiiiiEEENS1_10collective13CollectiveMmaINS1_35MainloopSm100TmaUmmaWarpSpecializedILi9ELi2ELi4ENS5_IJNS4_1CILi2EEENSA_ILi1EEESC_EEEEENS5_IJNSA_ILi64EEENSA_ILi256EEENSA_ILi32EEEEEENS_6half_tENS5_IJlSC_lEEESJ_SK_NS4_8TiledMMAINS4_8MMA_AtomIJNS4_20SM100_MMA_F16BF16_SSISJ_SJ_fLi64ELi256ELNS4_4UMMA5MajorE0ELSP_0ELNSO_7ScaleInE0ELSQ_0EEEEEENS4_6LayoutINS5_IJSC_SC_SC_EEENS5_IJNSA_ILi0EEESV_SV_EEEEENS5_IJNS4_10UnderscoreESY_SY_EEEEENS4_13SM90_TMA_LOADENS4_14ComposedLayoutINS4_7SwizzleILi2ELi4ELi3EEENS4_18smem_ptr_flag_bitsILi16EEENST_INS5_IJNSA_ILi8EEESH_EEENS5_IJSH_SC_EEEEEEEvNS4_8identityENS4_23SM90_TMA_LOAD_MULTICASTES1B_vS1C_EENS_8epilogue10collective18CollectiveEpilogueINS1F_23Sm100TmaWarpSpecializedILi4ELi2ELi32ELb1ELb0EEEJSI_NS5_IJNST_ISF_SC_EES1K_EEESJ_SK_SJ_SK_NS1F_6fusion15FusionCallbacksIS1J_NS1M_17LinearCombinationISJ_fSJ_fLNS_15FloatRoundStyleE2EEESI_S1L_JEEENS4_5SM1004TMEM4LOAD26SM100_TMEM_LOAD_16dp256b8xES11_NS12_INS13_ILi3ELi4ELi3EEES16_NST_INS5_IJS17_SF_EEENS5_IJSF_SC_EEEEEEENS4_17SM75_U32x4_LDSM_NENS4_14SM90_TMA_STOREES20_NS4_17SM90_U32x4_STSM_NENS4_39AutoVectorizingCopyWithAssumedAlignmentILi128EEEEEEvvEEEEvNT_6ParamsE)
        .other          _ZN7cutlass13device_kernelINS_4gemm6kernel13GemmUniversalIN4cute5tupleIJiiiiEEENS1_10collective13CollectiveMmaINS1_35MainloopSm100TmaUmmaWarpSpecializedILi9ELi2ELi4ENS5_IJNS4_1CILi2EEENSA_ILi1EEESC_EEEEENS5_IJNSA_ILi64EEENSA_ILi256EEENSA_ILi32EEEEEENS_6half_tENS5_IJlSC_lEEESJ_SK_NS4_8TiledMMAINS4_8MMA_AtomIJNS4_20SM100_MMA_F16BF16_SSISJ_SJ_fLi64ELi256ELNS4_4UMMA5MajorE0ELSP_0ELNSO_7ScaleInE0ELSQ_0EEEEEENS4_6LayoutINS5_IJSC_SC_SC_EEENS5_IJNSA_ILi0EEESV_SV_EEEEENS5_IJNS4_10UnderscoreESY_SY_EEEEENS4_13SM90_TMA_LOADENS4_14ComposedLayoutINS4_7SwizzleILi2ELi4ELi3EEENS4_18smem_ptr_flag_bitsILi16EEENST_INS5_IJNSA_ILi8EEESH_EEENS5_IJSH_SC_EEEEEEEvNS4_8identityENS4_23SM90_TMA_LOAD_MULTICASTES1B_vS1C_EENS_8epilogue10collective18CollectiveEpilogueINS1F_23Sm100TmaWarpSpecializedILi4ELi2ELi32ELb1ELb0EEEJSI_NS5_IJNST_ISF_SC_EES1K_EEESJ_SK_SJ_SK_NS1F_6fusion15FusionCallbacksIS1J_NS1M_17LinearCombinationISJ_fSJ_fLNS_15FloatRoundStyleE2EEESI_S1L_JEEENS4_5SM1004TMEM4LOAD26SM100_TMEM_LOAD_16dp256b8xES11_NS12_INS13_ILi3ELi4ELi3EEES16_NST_INS5_IJS17_SF_EEENS5_IJSF_SC_EEEEEEENS4_17SM75_U32x4_LDSM_NENS4_14SM90_TMA_STOREES20_NS4_17SM90_U32x4_STSM_NENS4_39AutoVectorizingCopyWithAssumedAlignmentILi128EEEEEEvvEEEEvNT_6ParamsE,@"STO_CUDA_ENTRY STV_DEFAULT"
_ZN7cutlass13device_kernelINS_4gemm6kernel13GemmUniversalIN4cute5tupleIJiiiiEEENS1_10collective13CollectiveMmaINS1_35MainloopSm100TmaUmmaWarpSpecializedILi9ELi2ELi4ENS5_IJNS4_1CILi2EEENSA_ILi1EEESC_EEEEENS5_IJNSA_ILi64EEENSA_ILi256EEENSA_ILi32EEEEEENS_6half_tENS5_IJlSC_lEEESJ_SK_NS4_8TiledMMAINS4_8MMA_AtomIJNS4_20SM100_MMA_F16BF16_SSISJ_SJ_fLi64ELi256ELNS4_4UMMA5MajorE0ELSP_0ELNSO_7ScaleInE0ELSQ_0EEEEEENS4_6LayoutINS5_IJSC_SC_SC_EEENS5_IJNSA_ILi0EEESV_SV_EEEEENS5_IJNS4_10UnderscoreESY_SY_EEEEENS4_13SM90_TMA_LOADENS4_14ComposedLayoutINS4_7SwizzleILi2ELi4ELi3EEENS4_18smem_ptr_flag_bitsILi16EEENST_INS5_IJNSA_ILi8EEESH_EEENS5_IJSH_SC_EEEEEEEvNS4_8identityENS4_23SM90_TMA_LOAD_MULTICASTES1B_vS1C_EENS_8epilogue10collective18CollectiveEpilogueINS1F_23Sm100TmaWarpSpecializedILi4ELi2ELi32ELb1ELb0EEEJSI_NS5_IJNST_ISF_SC_EES1K_EEESJ_SK_SJ_SK_NS1F_6fusion15FusionCallbacksIS1J_NS1M_17LinearCombinationISJ_fSJ_fLNS_15FloatRoundStyleE2EEESI_S1L_JEEENS4_5SM1004TMEM4LOAD26SM100_TMEM_LOAD_16dp256b8xES11_NS12_INS13_ILi3ELi4ELi3EEES16_NST_INS5_IJS17_SF_EEENS5_IJSF_SC_EEEEEEENS4_17SM75_U32x4_LDSM_NENS4_14SM90_TMA_STOREES20_NS4_17SM90_U32x4_STSM_NENS4_39AutoVectorizingCopyWithAssumedAlignmentILi128EEEEEEvvEEEEvNT_6ParamsE:
[----:B------:R-:W1:Y:S01]  /*0000*/  LDC R1, c[0x0][0x37c] ;  /* 0x0000df00ff017b82 */ /* 0x000e620000000800 */
[----:B------:R-:W2:Y:S01]  /*0010*/  S2R R94, SR_TID.X ;  /* 0x00000000005e7919 */ /* 0x000ea20000002100 */
[----:B------:R-:W3:Y:S01]  /*0020*/  LDCU.64 UR8, c[0x0][0x890] ;  /* 0x00011200ff0877ac */ /* 0x000ee20008000a00 */
[----:B------:R-:W-:Y:S02]  /*0030*/  PRMT R81, RZ, 0x7610, R81 ;  /* 0x00007610ff517816 */ /* 0x000fe40000000051 */
[----:B------:R-:W-:Y:S01]  /*0040*/  ELECT P3, URZ, PT ;  /* 0x0000000000ff782f */ /* 0x000fe20003860000 */
[----:B---3--:R-:W-:-:S04]  /*0050*/  UISETP.NE.U32.AND UP0, UPT, UR8, URZ, UPT ;  /* 0x000000ff0800728c */ /* 0x008fc8000bf05070 */
[----:B------:R-:W-:Y:S01]  /*0060*/  UISETP.NE.AND.EX UP0, UPT, UR9, URZ, UPT, UP0 ;  /* 0x000000ff0900728c */ /* 0x000fe2000bf05300 */
[----:B--2---:R-:W-:-:S05]  /*0070*/  SHF.R.U32.HI R82, RZ, 0x5, R94 ;  /* 0x00000005ff527819 */ /* 0x004fca000001165e */
[----:B------:R-:W2:Y:S02]  /*0080*/  SHFL.IDX PT, R0, R82, RZ, 0x1f ;  /* 0x00001fff52007589 */ /* 0x000ea400000e0000 */
[----:B--2---:R-:W-:Y:S01]  /*0090*/  R2UR UR18, R0 ;  /* 0x00000000001272ca */ /* 0x004fe200000e0000 */
[----:B-1----:R-:W-:-:S14]  /*00a0*/  BRA.U UP0, `(.L_x_0) ;  /* 0x0000000100307547 */ /* 0x002fdc000b800000 */
[----:B------:R-:W1:Y:S02]  /*00b0*/  LDCU.64 UR4, c[0x0][0x888] ;  /* 0x00011100ff0477ac */ /* 0x000e640008000a00 */
[----:B-1----:R-:W-:-:S04]  /*00c0*/  UISETP.NE.U32.AND UP0, UPT, UR4, URZ, UPT ;  /* 0x000000ff0400728c */ /* 0x002fc8000bf05070 */
[----:B------:R-:W-:-:S09]  /*00d0*/  UISETP.NE.AND.EX UP0, UPT, UR5, URZ, UPT, UP0 ;  /* 0x000000ff0500728c */ /* 0x000fd2000bf05300 */
[----:B------:R-:W-:Y:S05]  /*00e0*/  BRA.U !UP0, `(.L_x_1) ;  /* 0x0000000108147547 */ /* 0x000fea000b800000 */
[----:B------:R-:W1:Y:S01]  /*00f0*/  LDC.64 R2, c[0x0][0x888] ;  /* 0x00022200ff027b82 */ /* 0x000e620000000a00 */
[----:B------:R-:W1:Y:S02]  /*0100*/  LDCU.64 UR4, c[0x0][0x358] ;  /* 0x00006b00ff0477ac */ /* 0x000e640008000a00 */
[----:B-1----:R1:W5:Y:S01]  /*0110*/  LDG.E R41, desc[UR4][R2.64] ;  /* 0x0000000402297981 */ /* 0x002362000c1e1900 */
[----:B------:R-:W-:Y:S01]  /*0120*/  HFMA2 R81, -RZ, RZ, 0, 5.9604644775390625e-08 ;  /* 0x00000001ff517431 */ /* 0x000fe200000001ff */
[----:B------:R-:W-:Y:S05]  /*0130*/  BRA `(.L_x_0) ;  /* 0x00000000000c7947 */ /* 0x000fea0003800000 */
.L_x_1:
[----:B------:R-:W1:Y:S01]  /*0140*/  LDCU UR4, c[0x0][0x880] ;  /* 0x00011000ff0477ac */ /* 0x000e620008000800 */
[----:B------:R-:W-:Y:S01]  /*0150*/  HFMA2 R81, -RZ, RZ, 0, 5.9604644775390625e-08 ;  /* 0x00000001ff517431 */ /* 0x000fe200000001ff */
[----:B-1----:R-:W-:-:S07]  /*0160*/  MOV R41, UR4 ;  /* 0x0000000400297c02 */ /* 0x002fce0008000f00 */
.L_x_0:
[----:B------:R-:W2:Y:S02]  /*0170*/  LDCU.64 UR4, c[0x0][0x8b0] ;  /* 0x00011600ff0477ac */ /* 0x000ea40008000a00 */
[----:B--2---:R-:W-:-:S04]  /*0180*/  UISETP.NE.U32.AND UP0, UPT, UR4, URZ, UPT ;  /* 0x000000ff0400728c */ /* 0x004fc8000bf05070 */
[----:B------:R-:W-:-:S09]  /*0190*/  UISETP.NE.AND.EX UP0, UPT, UR5, URZ, UPT, UP0 ;  /* 0x000000ff0500728c */ /* 0x000fd2000bf05300 */
[----:B------:R-:W-:Y:S05]  /*01a0*/  BRA.U UP0, `(.L_x_2) ;  /* 0x0000000100287547 */ /* 0x000fea000b800000 */
[----:B------:R-:W2:Y:S02]  /*01b0*/  LDCU.64 UR4, c[0x0][0x8a8] ;  /* 0x00011500ff0477ac */ /* 0x000ea40008000a00 */
[----:B--2---:R-:W-:-:S04]  /*01c0*/  UISETP.NE.U32.AND UP0, UPT, UR4, URZ, UPT ;  /* 0x000000ff0400728c */ /* 0x004fc8000bf05070 */
[----:B------:R-:W-:-:S09]  /*01d0*/  UISETP.NE.AND.EX UP0, UPT, UR5, URZ, UPT, UP0 ;  /* 0x000000ff0500728c */ /* 0x000fd2000bf05300 */
[----:B------:R-:W-:Y:S05]  /*01e0*/  BRA.U !UP0, `(.L_x_3) ;  /* 0x0000000108107547 */ /* 0x000fea000b800000 */
[----:B------:R-:W2:Y:S01]  /*01f0*/  LDC.64 R38, c[0x0][0x8a8] ;  /* 0x00022a00ff267b82 */ /* 0x000ea20000000a00 */
[----:B------:R-:W2:Y:S02]  /*0200*/  LDCU.64 UR4, c[0x0][0x358] ;  /* 0x00006b00ff0477ac */ /* 0x000ea40008000a00 */
[----:B--2---:R2:W5:Y:S01]  /*0210*/  LDG.E R38, desc[UR4][R38.64] ;  /* 0x0000000426267981 */ /* 0x004562000c1e1900 */
[----:B------:R-:W-:Y:S05]  /*0220*/  BRA `(.L_x_2) ;  /* 0x0000000000087947 */ /* 0x000fea0003800000 */
.L_x_3:
[----:B------:R-:W2:Y:S02]  /*0230*/  LDCU UR4, c[0x0][0x8a0] ;  /* 0x00011400ff0477ac */ /* 0x000ea40008000800 */
[----:B--2---:R-:W-:Y:S02]  /*0240*/  MOV R38, UR4 ;  /* 0x0000000400267c02 */ /* 0x004fe40008000f00 */
.L_x_2:
[----:B------:R-:W-:Y:S01]  /*0250*/  IMAD.U32 R0, RZ, RZ, UR18 ;  /* 0x00000012ff007e24 */ /* 0x000fe2000f8e00ff */
[----:B------:R-:W-:Y:S04]  /*0260*/  BSSY.RECONVERGENT B0, `(.L_x_4) ;  /* 0x000000c000007945 */ /* 0x000fe80003800200 */
[C---:B------:R-:W-:Y:S02]  /*0270*/  ISETP.NE.OR P1, PT, R0.reuse, 0x1, !P3 ;  /* 0x000000010000780c */ /* 0x040fe40005f25670 */
[----:B------:R-:W-:-:S11]  /*0280*/  ISETP.NE.OR P0, PT, R0, 0x3, !P3 ;  /* 0x000000030000780c */ /* 0x000fd60005f05670 */
[----:B------:R-:W-:Y:S05]  /*0290*/  @P1 BRA `(.L_x_5) ;  /* 0x0000000000201947 */ /* 0x000fea0003800000 */
[----:B------:R-:W3:Y:S02]  /*02a0*/  LDCU.64 UR4, c[0x0][0x348] ;  /* 0x00006900ff0477ac */ /* 0x000ee40008000a00 */
[----:B---3--:R-:W-:Y:S02]  /*02b0*/  UIADD3 UR6, UP1, UPT, UR4, 0x80, URZ ;  /* 0x0000008004067890 */ /* 0x008fe4000ff3e0ff */
[----:B------:R-:W-:Y:S02]  /*02c0*/  UIADD3 UR4, UP0, UPT, UR4, 0x180, URZ ;  /* 0x0000018004047890 */ /* 0x000fe4000ff1e0ff */
[----:B------:R-:W-:Y:S02]  /*02d0*/  UIADD3.X UR7, UPT, UPT, URZ, UR5, URZ, UP1, !UPT ;  /* 0x00000005ff077290 */ /* 0x000fe40008ffe4ff */
[----:B------:R-:W-:-:S07]  /*02e0*/  UIADD3.X UR5, UPT, UPT, URZ, UR5, URZ, UP0, !UPT ;  /* 0x00000005ff057290 */ /* 0x000fce00087fe4ff */
[----:B------:R3:W-:Y:S02]  /*02f0*/  UTMACCTL.PF [UR6] ;  /* 0x00000000060079b9 */ /* 0x0007e40008040000 */
[----:B------:R3:W-:Y:S02]  /*0300*/  UTMACCTL.PF [UR4] ;  /* 0x00000000040079b9 */ /* 0x0007e40008040000 */
[----:B---3--:R-:W-:Y:S01]  /*0310*/  NOP ;  /* 0x0000000000007918 */ /* 0x008fe20000000000 */
.L_x_5:
[----:B------:R-:W-:Y:S05]  /*0320*/  BSYNC.RECONVERGENT B0 ;  /* 0x0000000000007941 */ /* 0x000fea0003800200 */
.L_x_4:
[----:B------:R-:W-:Y:S04]  /*0330*/  BSSY.RECONVERGENT B0, `(.L_x_6) ;  /* 0x000000a000007945 */ /* 0x000fe80003800200 */
        /* <DEDUP_REMOVED lines=9> */
.L_x_7:
[----:B------:R-:W-:Y:S05]  /*03d0*/  BSYNC.RECONVERGENT B0 ;  /* 0x0000000000007941 */ /* 0x000fea0003800200 */
.L_x_6:
[----:B------:R-:W3:Y:S01]  /*03e0*/  LDCU.64 UR4, c[0x0][0x888] ;  /* 0x00011100ff0477ac */ /* 0x000ee20008000a00 */
[----:B------:R-:W-:Y:S02]  /*03f0*/  UISETP.EQ.U32.AND UP2, UPT, UR8, URZ, UPT ;  /* 0x000000ff0800728c */ /* 0x000fe4000bf42070 */
[----:B------:R-:W-:Y:S02]  /*0400*/  UPLOP3.LUT UP3, UPT, UPT, UPT, UPT, 0x80, 0x8 ;  /* 0x000000000008789c */ /* 0x000fe40003f6f070 */
[----:B---3--:R-:W-:-:S04]  /*0410*/  UISETP.NE.U32.AND UP0, UPT, UR4, URZ, UPT ;  /* 0x000000ff0400728c */ /* 0x008fc8000bf05070 */
[----:B------:R-:W-:-:S04]  /*0420*/  UISETP.NE.AND.EX UP1, UPT, UR5, URZ, UPT, UP0 ;  /* 0x000000ff0500728c */ /* 0x000fc8000bf25300 */
[----:B------:R-:W-:-:S04]  /*0430*/  UISETP.EQ.OR.EX UP4, UPT, UR9, URZ, !UP1, UP2 ;  /* 0x000000ff0900728c */ /* 0x000fc8000cf82720 */
[----:B------:R-:W-:-:S06]  /*0440*/  UP2UR UR4, UPR, URZ, 0x10 ;  /* 0x00000010ff047883 */ /* 0x000fcc0008000000 */
[----:B------:R-:W-:Y:S01]  /*0450*/  MOV R85, UR4 ;  /* 0x0000000400557c02 */ /* 0x000fe20008000f00 */
[----:B------:R-:W-:Y:S06]  /*0460*/  BRA.U !UP4, `(.L_x_8) ;  /* 0x000000010c207547 */ /* 0x000fec000b800000 */
[----:B------:R-:W-:Y:S01]  /*0470*/  UISETP.NE.U32.AND UP2, UPT, UR8, URZ, UPT ;  /* 0x000000ff0800728c */ /* 0x000fe2000bf45070 */
[----:B-----5:R-:W-:Y:S01]  /*0480*/  FSETP.NEU.AND P0, PT, R41, RZ, PT ;  /* 0x000000ff2900720b */ /* 0x020fe20003f0d000 */
[----:B------:R-:W-:Y:S02]  /*0490*/  USEL UR4, URZ, 0xffffffff, UP1 ;  /* 0xffffffffff047887 */ /* 0x000fe40008800000 */
[----:B------:R-:W-:-:S10]  /*04a0*/  UISETP.NE.AND.EX UP2, UPT, UR9, URZ, UPT, UP2 ;  /* 0x000000ff0900728c */ /* 0x000fd4000bf45320 */
[----:B------:R-:W-:Y:S01]  /*04b0*/  VOTEU.ANY UP0, P0 ;  /* 0x0000000000ff7886 */ /* 0x000fe20000000100 */
[----:B------:R-:W-:-:S04]  /*04c0*/  @!UP2 USEL UR4, URZ, 0xffffffff, UP0 ;  /* 0xffffffffff04a887 */ /* 0x000fc80008000000 */
[----:B------:R-:W-:-:S04]  /*04d0*/  ULOP3.LUT UR4, UR4, 0x1, URZ, 0xc0, !UPT ;  /* 0x0000000104047892 */ /* 0x000fc8000f8ec0ff */
[----:B------:R-:W-:-:S11]  /*04e0*/  UISETP.NE.U32.AND UP3, UPT, UR4, 0x1, UPT ;  /* 0x000000010400788c */ /* 0x000fd6000bf65070 */
.L_x_8:
[----:B-1----:R-:W1:Y:S02]  /*04f0*/  SHFL.IDX PT, R2, R82, RZ, 0x1f ;  /* 0x00001fff52027589 */ /* 0x002e6400000e0000 */
[----:B-1----:R-:W-:-:S13]  /*0500*/  ISETP.NE.AND P0, PT, R2, RZ, PT ;  /* 0x000000ff0200720c */ /* 0x002fda0003f05270 */
[----:B------:R-:W-:Y:S05]  /*0510*/  @P0 BRA `(.L_x_9) ;  /* 0x00000000008c0947 */ /* 0x000fea0003800000 */
[----:B------:R-:W-:Y:S01]  /*0520*/  ELECT P0, URZ, PT ;  /* 0x0000000000ff782f */ /* 0x000fe20003800000 */
[----:B------:R-:W-:-:S12]  /*0530*/  BSSY.RECONVERGENT B0, `(.L_x_9) ;  /* 0x0000021000007945 */ /* 0x000fd80003800200 */
[----:B------:R-:W-:Y:S05]  /*0540*/  @!P0 BRA `(.L_x_10) ;  /* 0x00000000007c8947 */ /* 0x000fea0003800000 */
[----:B------:R-:W1:Y:S01]  /*0550*/  S2UR UR4, SR_CgaCtaId ;  /* 0x00000000000479c3 */ /* 0x000e620000008800 */
[----:B------:R-:W-:Y:S01]  /*0560*/  UMOV UR5, 0x400 ;  /* 0x0000040000057882 */ /* 0x000fe20000000000 */
[----:B------:R-:W-:Y:S01]  /*0570*/  UMOV UR8, 0x1 ;  /* 0x0000000100087882 */ /* 0x000fe20000000000 */
[----:B------:R-:W-:Y:S01]  /*0580*/  UMOV UR6, 0x2 ;  /* 0x0000000200067882 */ /* 0x000fe20000000000 */
[----:B------:R-:W-:-:S04]  /*0590*/  UIADD3 UR8, UPT, UPT, -UR8, 0x100000, URZ ;  /* 0x0010000008087890 */ /* 0x000fc8000fffe1ff */
[----:B------:R-:W-:Y:S02]  /*05a0*/  USHF.L.U32 UR9, UR8, 0xb, URZ ;  /* 0x0000000b08097899 */ /* 0x000fe400080006ff */
[----:B------:R-:W-:Y:S02]  /*05b0*/  USHF.L.U32 UR8, UR8, 0x1, URZ ;  /* 0x0000000108087899 */ /* 0x000fe400080006ff */
[----:B------:R-:W-:-:S04]  /*05c0*/  UIADD3 UR6, UPT, UPT, -UR6, 0x100000, URZ ;  /* 0x0010000006067890 */ /* 0x000fc8000fffe1ff */
[----:B------:R-:W-:Y:S02]  /*05d0*/  USHF.L.U32 UR7, UR6, 0xb, URZ ;  /* 0x0000000b06077899 */ /* 0x000fe400080006ff */
[----:B------:R-:W-:Y:S02]  /*05e0*/  USHF.L.U32 UR6, UR6, 0x1, URZ ;  /* 0x0000000106067899 */ /* 0x000fe400080006ff */
[----:B-1----:R-:W-:Y:S01]  /*05f0*/  ULEA UR4, UR4, UR5, 0x18 ;  /* 0x0000000504047291 */ /* 0x002fe2000f8ec0ff */
[----:B------:R-:W1:Y:S11]  /*0600*/  FENCE.VIEW.ASYNC.S ;  /* 0x00000000000073c6 */ /* 0x000e760000000000 */
[----:B-1----:R1:W3:Y:S01]  /*0610*/  SYNCS.EXCH.64 URZ, [UR4], UR8 ;  /* 0x0000000804ff75b2 */ /* 0x0022e20008000100 */
[----:B------:R1:W4:Y:S01]  /*0620*/  SYNCS.EXCH.64 URZ, [UR4+0x48], UR6 ;  /* 0x0000480604ff75b2 */ /* 0x0003220008000100 */
[----:B------:R1:W1:Y:S01]  /*0630*/  SYNCS.EXCH.64 URZ, [UR4+0x8], UR8 ;  /* 0x0000080804ff75b2 */ /* 0x0002620008000100 */
        /* <DEDUP_REMOVED lines=15> */
[----:B------:R-:W-:Y:S01]  /*0730*/  NOP ;  /* 0x0000000000007918 */ /* 0x000fe20000000000 */
.L_x_10:
[----:B-1----:R-:W-:Y:S05]  /*0740*/  BSYNC.RECONVERGENT B0 ;  /* 0x0000000000007941 */ /* 0x002fea0003800200 */
.L_x_9:
[----:B------:R-:W1:Y:S01]  /*0750*/  SHFL.IDX PT, R2, R82, RZ, 0x1f ;  /* 0x00001fff52027589 */ /* 0x000e6200000e0000 */
[----:B------:R-:W-:Y:S01]  /*0760*/  NOP ;  /* 0x0000000000007918 */ /* 0x000fe20000000000 */
[----:B-1----:R-:W-:-:S13]  /*0770*/  ISETP.NE.AND P0, PT, R2, 0x1, PT ;  /* 0x000000010200780c */ /* 0x002fda0003f05270 */
[----:B------:R-:W-:Y:S05]  /*0780*/  @P0 BRA `(.L_x_11) ;  /* 0x0000000000580947 */ /* 0x000fea0003800000 */
        /* <DEDUP_REMOVED lines=9> */
[----:B------:R-:W-:Y:S01]  /*0820*/  USHF.L.U32 UR6, UR6, 0x1, URZ ;  /* 0x0000000106067899 */ /* 0x000fe200080006ff */
[----:B------:R-:W-:Y:S01]  /*0830*/  ELECT P0, URZ, PT ;  /* 0x0000000000ff782f */ /* 0x000fe20003800000 */
[----:B-1----:R-:W-:Y:S01]  /*0840*/  ULEA UR4, UR4, UR5, 0x18 ;  /* 0x0000000504047291 */ /* 0x002fe2000f8ec0ff */
[----:B------:R-:W1:Y:S11]  /*0850*/  FENCE.VIEW.ASYNC.S ;  /* 0x00000000000073c6 */ /* 0x000e760000000000 */
[----:B-1----:R1:W1:Y:S01]  /*0860*/  SYNCS.EXCH.64 URZ, [UR4+0x90], UR8 ;  /* 0x0000900804ff75b2 */ /* 0x0022620008000100 */
        /* <DEDUP_REMOVED lines=8> */
.L_x_11:
[----:B------:R-:W2:Y:S01]  /*08f0*/  SHFL.IDX PT, R2, R82, RZ, 0x1f ;  /* 0x00001fff52027589 */ /* 0x000ea200000e0000 */
[----:B------:R-:W-:Y:S01]  /*0900*/  NOP ;  /* 0x0000000000007918 */ /* 0x000fe20000000000 */
[----:B--2---:R-:W-:-:S13]  /*0910*/  ISETP.NE.AND P0, PT, R2, 0x3, PT ;  /* 0x000000030200780c */ /* 0x004fda0003f05270 */
[----:B------:R-:W-:Y:S05]  /*0920*/  @P0 BRA `(.L_x_12) ;  /* 0x0000000000300947 */ /* 0x000fea0003800000 */
[----:B-1----:R-:W1:Y:S01]  /*0930*/  S2UR UR4, SR_CgaCtaId ;  /* 0x00000000000479c3 */ /* 0x002e620000008800 */
[----:B------:R-:W-:Y:S01]  /*0940*/  UMOV UR6, 0x400 ;  /* 0x0000040000067882 */ /* 0x000fe20000000000 */
[----:B------:R-:W-:Y:S01]  /*0950*/  UMOV UR5, 0x20 ;  /* 0x0000002000057882 */ /* 0x000fe20000000000 */
[----:B------:R-:W-:Y:S01]  /*0960*/  ELECT P0, URZ, PT ;  /* 0x0000000000ff782f */ /* 0x000fe20003800000 */
[----:B-1----:R-:W-:Y:S02]  /*0970*/  ULEA UR6, UR4, UR6, 0x18 ;  /* 0x0000000604067291 */ /* 0x002fe4000f8ec0ff */
[----:B------:R-:W-:-:S04]  /*0980*/  UIADD3 UR4, UPT, UPT, -UR5, 0x100000, URZ ;  /* 0x0010000005047890 */ /* 0x000fc8000fffe1ff */
[----:B------:R-:W-:Y:S02]  /*0990*/  USHF.L.U32 UR5, UR4, 0xb, URZ ;  /* 0x0000000b04057899 */ /* 0x000fe400080006ff */
[----:B------:R-:W-:Y:S01]  /*09a0*/  USHF.L.U32 UR4, UR4, 0x1, URZ ;  /* 0x0000000104047899 */ /* 0x000fe200080006ff */
[----:B------:R-:W1:Y:S11]  /*09b0*/  FENCE.VIEW.ASYNC.S ;  /* 0x00000000000073c6 */ /* 0x000e760000000000 */
[----:B-1----:R2:W1:Y:S01]  /*09c0*/  SYNCS.EXCH.64 URZ, [UR6+0xd0], UR4 ;  /* 0x0000d00406ff75b2 */ /* 0x0024620008000100 */
[----:B------:R2:W1:Y:S02]  /*09d0*/  SYNCS.EXCH.64 URZ, [UR6+0xd8], UR4 ;  /* 0x0000d80406ff75b2 */ /* 0x0004640008000100 */
[----:B--2---:R-:W-:Y:S01]  /*09e0*/  NOP ;  /* 0x0000000000007918 */ /* 0x004fe20000000000 */
.L_x_12:
[----:B------:R-:W2:Y:S01]  /*09f0*/  SHFL.IDX PT, R2, R82, RZ, 0x1f ;  /* 0x00001fff52027589 */ /* 0x000ea200000e0000 */
[----:B------:R-:W-:Y:S01]  /*0a00*/  NOP ;  /* 0x0000000000007918 */ /* 0x000fe20000000000 */
[----:B--2---:R-:W-:-:S13]  /*0a10*/  ISETP.NE.AND P0, PT, R2, 0x4, PT ;  /* 0x000000040200780c */ /* 0x004fda0003f05270 */
[----:B------:R-:W-:Y:S05]  /*0a20*/  @P0 BRA `(.L_x_13) ;  /* 0x00000000004c0947 */ /* 0x000fea0003800000 */
[----:B-1----:R-:W1:Y:S01]  /*0a30*/  S2UR UR6, SR_CgaCtaId ;  /* 0x00000000000679c3 */ /* 0x002e620000008800 */
[----:B------:R-:W-:Y:S01]  /*0a40*/  UMOV UR4, 0x1e0 ;  /* 0x000001e000047882 */ /* 0x000fe20000000000 */
[----:B------:R-:W-:Y:S01]  /*0a50*/  UMOV UR5, 0x400 ;  /* 0x0000040000057882 */ /* 0x000fe20000000000 */
[----:B------:R-:W-:Y:S01]  /*0a60*/  USEL UR4, UR4, 0x1a0, UP3 ;  /* 0x000001a004047887 */ /* 0x000fe20009800000 */
[----:B------:R-:W-:Y:S01]  /*0a70*/  UMOV UR8, 0x1 ;  /* 0x0000000100087882 */ /* 0x000fe20000000000 */
[----:B------:R-:W-:Y:S01]  /*0a80*/  ELECT P0, URZ, PT ;  /* 0x0000000000ff782f */ /* 0x000fe20003800000 */
[----:B------:R-:W-:-:S04]  /*0a90*/  UIADD3 UR8, UPT, UPT, -UR8, 0x100000, URZ ;  /* 0x0010000008087890 */ /* 0x000fc8000fffe1ff */
[----:B------:R-:W-:Y:S02]  /*0aa0*/  USHF.L.U32 UR9, UR8, 0xb, URZ ;  /* 0x0000000b08097899 */ /* 0x000fe400080006ff */
[----:B------:R-:W-:Y:S02]  /*0ab0*/  USHF.L.U32 UR8, UR8, 0x1, URZ ;  /* 0x0000000108087899 */ /* 0x000fe400080006ff */
[----:B-1----:R-:W-:Y:S02]  /*0ac0*/  ULEA UR6, UR6, UR5, 0x18 ;  /* 0x0000000506067291 */ /* 0x002fe4000f8ec0ff */
[----:B------:R-:W-:-:S04]  /*0ad0*/  UIADD3 UR4, UPT, UPT, -UR4, 0x100000, URZ ;  /* 0x0010000004047890 */ /* 0x000fc8000fffe1ff */
[----:B------:R-:W-:Y:S02]  /*0ae0*/  USHF.L.U32 UR5, UR4, 0xb, URZ ;  /* 0x0000000b04057899 */ /* 0x000fe400080006ff */
[----:B------:R-:W-:Y:S01]  /*0af0*/  USHF.L.U32 UR4, UR4, 0x1, URZ ;  /* 0x0000000104047899 */ /* 0x000fe200080006ff */
[----:B------:R-:W1:Y:S03]  /*0b00*/  FENCE.VIEW.ASYNC.S ;  /* 0x00000000000073c6 */ /* 0x000e660000000000 */
[----:B-1----:R2:W1:Y:S08]  /*0b10*/  SYNCS.EXCH.64 URZ, [UR6+0xe0], UR8 ;  /* 0x0000e00806ff75b2 */ /* 0x0024700008000100 */
[----:B------:R2:W1:Y:S01]  /*0b20*/  SYNCS.EXCH.64 URZ, [UR6+0xf0], UR4 ;  /* 0x0000f00406ff75b2 */ /* 0x0004620008000100 */
[----:B------:R2:W1:Y:S01]  /*0b30*/  SYNCS.EXCH.64 URZ, [UR6+0xe8], UR8 ;  /* 0x0000e80806ff75b2 */ /* 0x0004620008000100 */
[----:B------:R2:W1:Y:S02]  /*0b40*/  SYNCS.EXCH.64 URZ, [UR6+0xf8], UR4 ;  /* 0x0000f80406ff75b2 */ /* 0x0004640008000100 */
[----:B--2---:R-:W-:Y:S01]  /*0b50*/  NOP ;  /* 0x0000000000007918 */ /* 0x004fe20000000000 */
.L_x_13:
[----:B------:R-:W2:Y:S01]  /*0b60*/  SHFL.IDX PT, R2, R82, RZ, 0x1f ;  /* 0x00001fff52027589 */ /* 0x000ea200000e0000 */
[----:B------:R-:W-:Y:S01]  /*0b70*/  NOP ;  /* 0x0000000000007918 */ /* 0x000fe20000000000 */
[----:B--2---:R-:W-:-:S13]  /*0b80*/  ISETP.NE.AND P0, PT, R2, 0x5, PT ;  /* 0x000000050200780c */ /* 0x004fda0003f05270 */
[----:B------:R-:W-:Y:S05]  /*0b90*/  @P0 BRA `(.L_x_14) ;  /* 0x0000000000580947 */ /* 0x000fea0003800000 */
[----:B-1----:R-:W1:Y:S01]  /*0ba0*/  S2UR UR4, SR_CgaCtaId ;  /* 0x00000000000479c3 */ /* 0x002e620000008800 */
        /* <DEDUP_REMOVED lines=19> */
[----:B------:R2:W1:Y:S02]  /*0ce0*/  SYNCS.EXCH.64 URZ, [UR4+0x138], UR6 ;  /* 0x0001380604ff75b2 */ /* 0x0004640008000100 */
[----:B--2---:R-:W-:Y:S01]  /*0cf0*/  NOP ;  /* 0x0000000000007918 */ /* 0x004fe20000000000 */
.L_x_14:
[----:B------:R-:W2:Y:S01]  /*0d00*/  SHFL.IDX PT, R2, R82, RZ, 0x1f ;  /* 0x00001fff52027589 */ /* 0x000ea200000e0000 */
[----:B------:R-:W-:Y:S01]  /*0d10*/  NOP ;  /* 0x0000000000007918 */ /* 0x000fe20000000000 */
[----:B--2---:R-:W-:-:S13]  /*0d20*/  ISETP.NE.AND P0, PT, R2, 0x3, PT ;  /* 0x000000030200780c */ /* 0x004fda0003f05270 */
[----:B------:R-:W-:Y:S05]  /*0d30*/  @P0 BRA `(.L_x_15) ;  /* 0x0000000000380947 */ /* 0x000fea0003800000 */
[----:B------:R-:W2:Y:S01]  /*0d40*/  S2UR UR5, SR_CgaCtaId ;  /* 0x00000000000579c3 */ /* 0x000ea20000008800 */
[----:B-1----:R-:W-:Y:S01]  /*0d50*/  UMOV UR4, 0x400 ;  /* 0x0000040000047882 */ /* 0x002fe20000000000 */
[----:B------:R-:W-:Y:S01]  /*0d60*/  UMOV UR6, 0x20 ;  /* 0x0000002000067882 */ /* 0x000fe20000000000 */
[----:B------:R-:W-:Y:S01]  /*0d70*/  ELECT P0, URZ, PT ;  /* 0x0000000000ff782f */ /* 0x000fe20003800000 */
[----:B------:R-:W-:-:S04]  /*0d80*/  UIADD3 UR6, UPT, UPT, -UR6, 0x100000, URZ ;  /* 0x0010000006067890 */ /* 0x000fc8000fffe1ff */
[----:B------:R-:W-:Y:S02]  /*0d90*/  USHF.L.U32 UR7, UR6, 0xb, URZ ;  /* 0x0000000b06077899 */ /* 0x000fe400080006ff */
[----:B------:R-:W-:Y:S02]  /*0da0*/  USHF.L.U32 UR6, UR6, 0x1, URZ ;  /* 0x0000000106067899 */ /* 0x000fe400080006ff */
[----:B--2---:R-:W-:Y:S01]  /*0db0*/  ULEA UR4, UR5, UR4, 0x18 ;  /* 0x0000000405047291 */ /* 0x004fe2000f8ec0ff */
[----:B------:R-:W1:Y:S11]  /*0dc0*/  FENCE.VIEW.ASYNC.S ;  /* 0x00000000000073c6 */ /* 0x000e760000000000 */
[----:B-1----:R2:W1:Y:S01]  /*0dd0*/  SYNCS.EXCH.64 URZ, [UR4+0x140], UR6 ;  /* 0x0001400604ff75b2 */ /* 0x0024620008000100 */
[----:B------:R2:W1:Y:S01]  /*0de0*/  SYNCS.EXCH.64 URZ, [UR4+0x150], UR6 ;  /* 0x0001500604ff75b2 */ /* 0x0004620008000100 */
[----:B------:R2:W1:Y:S01]  /*0df0*/  SYNCS.EXCH.64 URZ, [UR4+0x148], UR6 ;  /* 0x0001480604ff75b2 */ /* 0x0004620008000100 */
[----:B------:R2:W1:Y:S02]  /*0e00*/  SYNCS.EXCH.64 URZ, [UR4+0x158], UR6 ;  /* 0x0001580604ff75b2 */ /* 0x0004640008000100 */
[----:B--2---:R-:W-:Y:S01]  /*0e10*/  NOP ;  /* 0x0000000000007918 */ /* 0x004fe20000000000 */
.L_x_15:
[----:B-1----:R-:W1:Y:S01]  /*0e20*/  LDCU UR4, c[0x0][0x36c] ;  /* 0x00006d80ff0477ac */ /* 0x002e620008000800 */
[----:B------:R-:W-:Y:S01]  /*0e30*/  ISETP.NE.OR P3, PT, R0, 0x2, !P3 ;  /* 0x000000020000780c */ /* 0x000fe20005f65670 */
[----:B------:R-:W-:Y:S01]  /*0e40*/  NOP ;  /* 0x0000000000007918 */ /* 0x000fe20000000000 */
[----:B------:R-:W-:Y:S01]  /*0e50*/  LOP3.LUT R0, R94, 0x1f, RZ, 0xc0, !PT ;  /* 0x0000001f5e007812 */ /* 0x000fe200078ec0ff */
[----:B------:R-:W-:Y:S02]  /*0e60*/  UISETP.NE.AND UP4, UPT, UR18, 0x2, UPT ;  /* 0x000000021200788c */ /* 0x000fe4000bf85270 */
[----:B------:R-:W-:Y:S02]  /*0e70*/  UISETP.NE.AND UP5, UPT, UR18, URZ, UPT ;  /* 0x000000ff1200728c */ /* 0x000fe4000bfa5270 */
[----:B-1----:R-:W-:-:S09]  /*0e80*/  UISETP.EQ.U32.AND UP6, UPT, UR4, 0x1, UPT ;  /* 0x000000010400788c */ /* 0x002fd2000bfc2070 */
[----:B------:R-:W-:Y:S05]  /*0e90*/  BRA.U !UP6, `(.L_x_16) ;  /* 0x000000010e087547 */ /* 0x000fea000b800000 */
[----:B---34-:R-:W-:Y:S01]  /*0ea0*/  UCGABAR_ARV ;  /* 0x00000000000079c7 */ /* 0x018fe20008000000 */
[----:B------:R-:W-:Y:S05]  /*0eb0*/  BRA `(.L_x_17) ;  /* 0x0000000000047947 */ /* 0x000fea0003800000 */
.L_x_16:
[----:B---34-:R-:W-:Y:S01]  /*0ec0*/  NOP ;  /* 0x0000000000007918 */ /* 0x018fe20000000000 */
.L_x_17:
[----:B------:R-:W1:Y:S01]  /*0ed0*/  S2UR UR30, SR_CTAID.X ;  /* 0x00000000001e79c3 */ /* 0x000e620000002500 */
[----:B------:R-:W-:-:S05]  /*0ee0*/  CS2R.32 R84, SR_CgaSize ;  /* 0x0000000000547805 */ /* 0x000fca0000008a00 */
[----:B------:R-:W-:-:S05]  /*0ef0*/  IMAD R84, R84, -0xa0, RZ ;  /* 0xffffff6054547824 */ /* 0x000fca00078e02ff */
[----:B------:R-:W-:-:S14]  /*0f00*/  R2UR UR5, R84 ;  /* 0x00000000540572ca */ /* 0x000fdc00000e0000 */
[----:B------:R-:W2:Y:S01]  /*0f10*/  LDCU UR5, c[0x0][UR5+0x2b0] ;  /* 0x00005600050577ac */ /* 0x000ea20008000800 */
[----:B------:R-:W-:-:S05]  /*0f20*/  CS2R.32 R84, SR_CgaSize ;  /* 0x0000000000547805 */ /* 0x000fca0000008a00 */
[----:B------:R-:W-:-:S05]  /*0f30*/  IMAD R84, R84, -0xa0, RZ ;  /* 0xffffff6054547824 */ /* 0x000fca00078e02ff */
[----:B------:R-:W-:-:S14]  /*0f40*/  R2UR UR4, R84 ;  /* 0x00000000540472ca */ /* 0x000fdc00000e0000 */
[----:B------:R-:W3:Y:S01]  /*0f50*/  LDCU UR4, c[0x0][UR4+0x2b4] ;  /* 0x00005680040477ac */ /* 0x000ee20008000800 */
[----:B------:R-:W4:Y:S01]  /*0f60*/  S2UR UR31, SR_CTAID.Y ;  /* 0x00000000001f79c3 */ /* 0x000f220000002600 */
[----:B------:R-:W-:-:S05]  /*0f70*/  CS2R.32 R84, SR_CgaSize ;  /* 0x0000000000547805 */ /* 0x000fca0000008a00 */
[----:B------:R-:W-:-:S05]  /*0f80*/  IMAD R84, R84, -0xa0, RZ ;  /* 0xffffff6054547824 */ /* 0x000fca00078e02ff */
[----:B------:R-:W-:-:S14]  /*0f90*/  R2UR UR7, R84 ;  /* 0x00000000540772ca */ /* 0x000fdc00000e0000 */
[----:B------:R-:W3:Y:S01]  /*0fa0*/  LDCU UR7, c[0x0][UR7+0x2a0] ;  /* 0x00005400070777ac */ /* 0x000ee20008000800 */
[----:B------:R-:W-:-:S05]  /*0fb0*/  CS2R.32 R84, SR_CgaSize ;  /* 0x0000000000547805 */ /* 0x000fca0000008a00 */
[----:B------:R-:W-:-:S05]  /*0fc0*/  IMAD R84, R84, -0xa0, RZ ;  /* 0xffffff6054547824 */ /* 0x000fca00078e02ff */
[----:B------:R-:W-:-:S14]  /*0fd0*/  R2UR UR8, R84 ;  /* 0x00000000540872ca */ /* 0x000fdc00000e0000 */
[----:B------:R-:W3:Y:S01]  /*0fe0*/  LDCU UR8, c[0x0][UR8+0x2a4] ;  /* 0x00005480080877ac */ /* 0x000ee20008000800 */
[----:B------:R-:W3:Y:S01]  /*0ff0*/  S2UR UR9, SR_CgaCtaId ;  /* 0x00000000000979c3 */ /* 0x000ee20000008800 */
[----:B------:R-:W3:Y:S01]  /*1000*/  LDCU UR19, c[0x0][0xb24] ;  /* 0x00016480ff1377ac */ /* 0x000ee20008000800 */
[----:B------:R-:W3:Y:S01]  /*1010*/  LDCU UR42, c[0x0][0xb24] ;  /* 0x00016480ff2a77ac */ /* 0x000ee20008000800 */
[----:B-1----:R-:W-:Y:S01]  /*1020*/  I2FP.F32.U32 R3, UR30 ;  /* 0x0000001e00037c45 */ /* 0x002fe20008201000 */
[----:B------:R-:W1:Y:S04]  /*1030*/  LDCU UR22, c[0x0][0xb30] ;  /* 0x00016600ff1677ac */ /* 0x000e680008000800 */
[----:B--2---:R-:W-:Y:S01]  /*1040*/  FMUL R3, R3, UR5 ;  /* 0x0000000503037c20 */ /* 0x004fe20008400000 */
[----:B----4-:R-:W-:-:S05]  /*1050*/  I2FP.F32.U32 R2, UR31 ;  /* 0x0000001f00027c45 */ /* 0x010fca0008201000 */
[----:B------:R-:W2:Y:S01]  /*1060*/  F2I.U32.TRUNC.NTZ R3, R3 ;  /* 0x0000000300037305 */ /* 0x000ea2000020f000 */
[----:B---3--:R-:W-:Y:S01]  /*1070*/  FMUL R2, R2, UR4 ;  /* 0x0000000402027c20 */ /* 0x008fe20008400000 */
[----:B------:R-:W-:-:S06]  /*1080*/  USHF.L.U32 UR28, UR9, 0xc, URZ ;  /* 0x0000000c091c7899 */ /* 0x000fcc00080006ff */
[----:B------:R-:W3:Y:S01]  /*1090*/  F2I.U32.TRUNC.NTZ R2, R2 ;  /* 0x0000000200027305 */ /* 0x000ee2000020f000 */
[----:B------:R-:W-:Y:S01]  /*10a0*/  ULOP3.LUT UR28, UR28, 0x1000, URZ, 0xc0, !UPT ;  /* 0x000010001c1c7892 */ /* 0x000fe2000f8ec0ff */
[----:B--2---:R-:W-:Y:S02]  /*10b0*/  R2UR UR4, R3 ;  /* 0x00000000030472ca */ /* 0x004fe400000e0000 */
[----:B---3--:R-:W-:Y:S02]  /*10c0*/  R2UR UR6, R2 ;  /* 0x00000000020672ca */ /* 0x008fe400000e0000 */
[----:B------:R-:W-:-:S09]  /*10d0*/  PRMT R2, RZ, 0x7610, R2 ;  /* 0x00007610ff027816 */ /* 0x000fd20000000002 */
[----:B------:R-:W-:-:S04]  /*10e0*/  UIADD3 UR5, UPT, UPT, -UR4, URZ, URZ ;  /* 0x000000ff04057290 */ /* 0x000fc8000fffe1ff */
[----:B------:R-:W-:Y:S02]  /*10f0*/  UIMAD UR5, UR7, UR5, UR30 ;  /* 0x00000005070572a4 */ /* 0x000fe4000f8e021e */
[----:B------:R-:W-:-:S04]  /*1100*/  UIADD3 UR4, UPT, UPT, -UR6, URZ, URZ ;  /* 0x000000ff06047290 */ /* 0x000fc8000fffe1ff */
[----:B------:R-:W-:Y:S01]  /*1110*/  IMAD.U32 R84, RZ, RZ, UR5 ;  /* 0x00000005ff547e24 */ /* 0x000fe2000f8e00ff */
[----:B------:R-:W-:-:S06]  /*1120*/  UIMAD UR4, UR8, UR4, UR31 ;  /* 0x00000004080472a4 */ /* 0x000fcc000f8e021f */
[----:B------:R-:W-:Y:S01]  /*1130*/  IMAD.U32 R83, RZ, RZ, UR4 ;  /* 0x00000004ff537e24 */ /* 0x000fe2000f8e00ff */
[----:B-1----:R-:W-:Y:S06]  /*1140*/  BRA.U UP5, `(.L_x_18) ;  /* 0x00000001052c7547 */ /* 0x002fec000b800000 */
[----:B------:R-:W-:Y:S02]  /*1150*/  R2UR UR4, R83 ;  /* 0x00000000530472ca */ /* 0x000fe400000e0000 */
[----:B------:R-:W-:-:S11]  /*1160*/  R2UR UR6, R84 ;  /* 0x00000000540672ca */ /* 0x000fd600000e0000 */
[----:B------:R-:W-:-:S04]  /*1170*/  UISETP.NE.AND UP0, UPT, UR4, URZ, UPT ;  /* 0x000000ff0400728c */ /* 0x000fc8000bf05270 */
[----:B------:R-:W-:-:S04]  /*1180*/  UISETP.EQ.OR UP0, UPT, UR6, URZ, !UP0 ;  /* 0x000000ff0600728c */ /* 0x000fc8000c702670 */
[----:B------:R-:W-:Y:S02]  /*1190*/  USEL UR5, URZ, 0x1, !UP0 ;  /* 0x00000001ff057887 */ /* 0x000fe4000c000000 */
[----:B------:R-:W-:-:S04]  /*11a0*/  UISETP.NE.AND UP0, UPT, UR4, URZ, UPT ;  /* 0x000000ff0400728c */ /* 0x000fc8000bf05270 */
[----:B------:R-:W-:Y:S02]  /*11b0*/  USEL UR4, URZ, 0x2, UP0 ;  /* 0x00000002ff047887 */ /* 0x000fe40008000000 */
[----:B------:R-:W-:-:S04]  /*11c0*/  UISETP.NE.AND UP0, UPT, UR6, 0x1, UPT ;  /* 0x000000010600788c */ /* 0x000fc8000bf05270 */
[----:B------:R-:W-:-:S04]  /*11d0*/  USEL UR4, UR4, 0x2, UP0 ;  /* 0x0000000204047887 */ /* 0x000fc80008000000 */
[----:B------:R-:W-:-:S06]  /*11e0*/  UIADD3 UR4, UPT, UPT, UR5, UR4, URZ ;  /* 0x0000000405047290 */ /* 0x000fcc000fffe0ff */
[----:B------:R-:W-:-:S07]  /*11f0*/  IMAD.U32 R2, RZ, RZ, UR4 ;  /* 0x00000004ff027e24 */ /* 0x000fce000f8e00ff */
.L_x_18:
[----:B------:R-:W1:Y:S01]  /*1200*/  S2UR UR36, SR_CTAID.Z ;  /* 0x00000000002479c3 */ /* 0x000e620000002700 */
[----:B------:R-:W-:-:S09]  /*1210*/  UISETP.GE.AND UP0, UPT, UR19, 0x1, UPT ;  /* 0x000000011300788c */ /* 0x000fd2000bf06270 */
[----:B------:R-:W-:Y:S05]  /*1220*/  BRA.U !UP0, `(.L_x_19) ;  /* 0x0000000108d47547 */ /* 0x000fea000b800000 */
[----:B------:R-:W2:Y:S01]  /*1230*/  LDCU.128 UR12, c[0x0][0xb10] ;  /* 0x00016200ff0c77ac */ /* 0x000ea20008000c00 */
[----:B------:R-:W3:Y:S01]  /*1240*/  LDCU UR20, c[0x0][0xb0c] ;  /* 0x00016180ff1477ac */ /* 0x000ee20008000800 */
[----:B------:R-:W4:Y:S01]  /*1250*/  LDCU UR6, c[0x0][0x370] ;  /* 0x00006e00ff0677ac */ /* 0x000f220008000800 */
[----:B------:R-:W1:Y:S01]  /*1260*/  LDCU UR7, c[0x0][0x374] ;  /* 0x00006e80ff0777ac */ /* 0x000e620008000800 */
[----:B------:R-:W1:Y:S01]  /*1270*/  LDCU UR21, c[0x0][0xb20] ;  /* 0x00016400ff1577ac */ /* 0x000e620008000800 */
[----:B--2---:R-:W-:Y:S02]  /*1280*/  UIMAD.WIDE.U32 UR4, UR30, UR12, URZ ;  /* 0x0000000c1e0472a5 */ /* 0x004fe4000f8e00ff */
[----:B---3--:R-:W-:Y:S01]  /*1290*/  UISETP.NE.AND UP0, UPT, UR20, 0x1, UPT ;  /* 0x000000011400788c */ /* 0x008fe2000bf05270 */
[----:B------:R-:W2:Y:S01]  /*12a0*/  LDCU.64 UR8, c[0x0][0xb28] ;  /* 0x00016500ff0877ac */ /* 0x000ea20008000a00 */
[----:B----4-:R-:W-:-:S03]  /*12b0*/  UIMAD.WIDE.U32 UR10, UR6, UR12, URZ ;  /* 0x0000000c060a72a5 */ /* 0x010fc6000f8e00ff */
[----:B------:R-:W-:Y:S01]  /*12c0*/  UMOV UR4, UR5 ;  /* 0x0000000500047c82 */ /* 0x000fe20008000000 */
[----:B------:R-:W-:Y:S02]  /*12d0*/  UISETP.NE.AND UP2, UPT, UR19, 0x1, UPT ;  /* 0x000000011300788c */ /* 0x000fe4000bf45270 */
[----:B------:R-:W-:Y:S01]  /*12e0*/  USHF.R.U32.HI UR4, URZ, UR13, UR4 ;  /* 0x0000000dff047299 */ /* 0x000fe20008011604 */
[----:B------:R-:W-:Y:S01]  /*12f0*/  UMOV UR10, UR11 ;  /* 0x0000000b000a7c82 */ /* 0x000fe20008000000 */
[----:B------:R-:W-:Y:S02]  /*1300*/  UIMAD.WIDE.U32 UR16, UR31, UR15, URZ ;  /* 0x0000000f1f1072a5 */ /* 0x000fe4000f8e00ff */
[----:B------:R-:W-:Y:S02]  /*1310*/  USEL UR5, UR30, UR4, !UP0 ;  /* 0x000000041e057287 */ /* 0x000fe4000c000000 */
[----:B------:R-:W-:Y:S02]  /*1320*/  @UP0 USHF.R.U32.HI UR6, URZ, UR13, UR10 ;  /* 0x0000000dff060299 */ /* 0x000fe4000801160a */
[----:B------:R-:W-:-:S02]  /*1330*/  UISETP.NE.AND UP0, UPT, UR14, 0x1, UPT ;  /* 0x000000010e00788c */ /* 0x000fc4000bf05270 */
[----:B-1----:R-:W-:Y:S02]  /*1340*/  UIMAD.WIDE.U32 UR10, UR7, UR15, URZ ;  /* 0x0000000f070a72a5 */ /* 0x002fe4000f8e00ff */
[----:B--2---:R-:W-:Y:S01]  /*1350*/  UIMAD.WIDE.U32 UR12, UR6, UR8, URZ ;  /* 0x00000008060c72a5 */ /* 0x004fe2000f8e00ff */
[----:B------:R-:W-:Y:S02]  /*1360*/  UMOV UR4, UR17 ;  /* 0x0000001100047c82 */ /* 0x000fe40008000000 */
[----:B------:R-:W-:Y:S02]  /*1370*/  USHF.R.U32.HI UR4, URZ, UR21, UR4 ;  /* 0x00000015ff047299 */ /* 0x000fe40008011604 */
[----:B------:R-:W-:Y:S02]  /*1380*/  UMOV UR10, UR11 ;  /* 0x0000000b000a7c82 */ /* 0x000fe40008000000 */
[----:B------:R-:W-:Y:S01]  /*1390*/  UMOV UR12, UR13 ;  /* 0x0000000d000c7c82 */ /* 0x000fe20008000000 */
[----:B------:R-:W-:-:S02]  /*13a0*/  @UP0 USHF.R.U32.HI UR7, URZ, UR21, UR10 ;  /* 0x00000015ff070299 */ /* 0x000fc4000801160a */
[----:B------:R-:W-:Y:S02]  /*13b0*/  USEL UR4, UR31, UR4, !UP0 ;  /* 0x000000041f047287 */ /* 0x000fe4000c000000 */
[----:B------:R-:W-:Y:S02]  /*13c0*/  UIMAD.WIDE.U32 UR10, UR7, UR8, URZ ;  /* 0x00000008070a72a5 */ /* 0x000fe4000f8e00ff */
[----:B------:R-:W-:Y:S02]  /*13d0*/  @UP2 USHF.R.U32.HI UR6, URZ, UR9, UR12 ;  /* 0x00000009ff062299 */ /* 0x000fe4000801160c */
[----:B------:R-:W-:-:S03]  /*13e0*/  UIMAD.WIDE.U32 UR12, UR4, UR8, URZ ;  /* 0x00000008040c72a5 */ /* 0x000fc6000f8e00ff */
[----:B------:R-:W-:Y:S02]  /*13f0*/  UMOV UR10, UR11 ;  /* 0x0000000b000a7c82 */ /* 0x000fe40008000000 */
[----:B------:R-:W-:Y:S02]  /*1400*/  @UP2 USHF.R.U32.HI UR7, URZ, UR9, UR10 ;  /* 0x00000009ff072299 */ /* 0x000fe4000801160a */
[----:B------:R-:W-:Y:S02]  /*1410*/  UIMAD UR10, UR6, UR19, URZ ;  /* 0x00000013060a72a4 */ /* 0x000fe4000f8e02ff */
[----:B------:R-:W-:-:S04]  /*1420*/  UIMAD UR7, UR7, UR19, URZ ;  /* 0x00000013070772a4 */ /* 0x000fc8000f8e02ff */
[----:B------:R-:W-:-:S03]  /*1430*/  UISETP.GE.AND UP0, UPT, UR4, UR7, UPT ;  /* 0x000000070400728c */ /* 0x000fc6000bf06270 */
[----:B------:R-:W-:Y:S01]  /*1440*/  UMOV UR7, UR13 ;  /* 0x0000000d00077c82 */ /* 0x000fe20008000000 */
[----:B------:R-:W-:Y:S02]  /*1450*/  UISETP.GE.OR UP0, UPT, UR5, UR10, UP0 ;  /* 0x0000000a0500728c */ /* 0x000fe40008706670 */
[----:B------:R-:W-:Y:S02]  /*1460*/  UIMAD.WIDE.U32 UR10, UR5, UR8, URZ ;  /* 0x00000008050a72a5 */ /* 0x000fe4000f8e00ff */
[----:B------:R-:W-:Y:S02]  /*1470*/  USHF.R.U32.HI UR7, URZ, UR9, UR7 ;  /* 0x00000009ff077299 */ /* 0x000fe40008011607 */
[----:B------:R-:W-:Y:S02]  /*1480*/  UIADD3 UR10, UPT, UPT, -UR4, URZ, URZ ;  /* 0x000000ff040a7290 */ /* 0x000fe4000fffe1ff */
[----:B------:R-:W-:Y:S02]  /*1490*/  USEL UR7, UR4, UR7, !UP2 ;  /* 0x0000000704077287 */ /* 0x000fe4000d000000 */
[----:B------:R-:W-:Y:S01]  /*14a0*/  UIMAD UR10, UR14, UR10, UR31 ;  /* 0x0000000a0e0a72a4 */ /* 0x000fe2000f8e021f */
[----:B------:R-:W-:Y:S01]  /*14b0*/  @!UP0 UMOV UR8, UR11 ;  /* 0x0000000b00088c82 */ /* 0x000fe20008000000 */
[----:B------:R-:W-:-:S02]  /*14c0*/  UIADD3 UR11, UPT, UPT, -UR5, URZ, URZ ;  /* 0x000000ff050b7290 */ /* 0x000fc4000fffe1ff */
[----:B------:R-:W-:Y:S02]  /*14d0*/  @!UP0 USHF.R.U32.HI UR8, URZ, UR9, UR8 ;  /* 0x00000009ff088299 */ /* 0x000fe40008011608 */
[----:B------:R-:W-:Y:S02]  /*14e0*/  UIADD3 UR9, UPT, UPT, -UR7, URZ, URZ ;  /* 0x000000ff07097290 */ /* 0x000fe4000fffe1ff */
[----:B------:R-:W-:Y:S02]  /*14f0*/  @!UP0 USEL UR8, UR5, UR8, !UP2 ;  /* 0x0000000805088287 */ /* 0x000fe4000d000000 */
[----:B------:R-:W-:Y:S02]  /*1500*/  UIMAD UR9, UR19, UR9, UR4 ;  /* 0x00000009130972a4 */ /* 0x000fe4000f8e0204 */
[----:B------:R-:W-:Y:S02]  /*1510*/  @!UP0 UIADD3 UR7, UPT, UPT, UR7, -UR8, URZ ;  /* 0x8000000807078290 */ /* 0x000fe4000fffe0ff */
[----:B------:R-:W-:-:S02]  /*1520*/  @!UP0 UIMAD UR6, UR9, UR6, UR8 ;  /* 0x00000006090682a4 */ /* 0x000fc4000f8e0208 */
[----:B------:R-:W-:Y:S02]  /*1530*/  @!UP0 UIMAD UR4, UR7, UR19, UR5 ;  /* 0x00000013070482a4 */ /* 0x000fe4000f8e0205 */
[----:B------:R-:W-:Y:S02]  /*1540*/  UIMAD UR30, UR20, UR11, UR30 ;  /* 0x0000000b141e72a4 */ /* 0x000fe4000f8e021e */
[----:B------:R-:W-:Y:S01]  /*1550*/  UIMAD UR31, UR4, UR14, UR10 ;  /* 0x0000000e041f72a4 */ /* 0x000fe2000f8e020a */
[----:B------:R-:W-:Y:S02]  /*1560*/  @!UP0 UMOV UR5, UR6 ;  /* 0x0000000600058c82 */ /* 0x000fe40008000000 */
[----:B------:R-:W-:-:S12]  /*1570*/  UIMAD UR30, UR5, UR20, UR30 ;  /* 0x00000014051e72a4 */ /* 0x000fd8000f8e021e */
.L_x_19:
[----:B------:R-:W-:-:S09]  /*1580*/  UISETP.NE.AND UP0, UPT, UR22, 0x1, UPT ;  /* 0x000000011600788c */ /* 0x000fd2000bf05270 */
[----:B------:R-:W-:Y:S05]  /*1590*/  BRA.U UP0, `(.L_x_20) ;  /* 0x0000000100407547 */ /* 0x000fea000b800000 */
[----:B------:R-:W2:Y:S01]  /*15a0*/  LDCU.128 UR8, c[0x0][0xb10] ;  /* 0x00016200ff0877ac */ /* 0x000ea20008000c00 */
[----:B------:R-:W3:Y:S01]  /*15b0*/  LDCU UR12, c[0x0][0xb0c] ;  /* 0x00016180ff0c77ac */ /* 0x000ee20008000800 */
[----:B------:R-:W4:Y:S01]  /*15c0*/  LDCU UR13, c[0x0][0xb20] ;  /* 0x00016400ff0d77ac */ /* 0x000f220008000800 */
[----:B--2---:R-:W-:Y:S02]  /*15d0*/  UIMAD.WIDE.U32 UR4, UR30, UR8, URZ ;  /* 0x000000081e0472a5 */ /* 0x004fe4000f8e00ff */
[----:B------:R-:W-:Y:S02]  /*15e0*/  UIMAD.WIDE.U32 UR6, UR31, UR11, URZ ;  /* 0x0000000b1f0672a5 */ /* 0x000fe4000f8e00ff */
[----:B---3--:R-:W-:Y:S02]  /*15f0*/  UISETP.NE.AND UP0, UPT, UR12, 0x1, UPT ;  /* 0x000000010c00788c */ /* 0x008fe4000bf05270 */
[----:B------:R-:W-:-:S03]  /*1600*/  USHF.R.U32.HI UR5, URZ, UR9, UR5 ;  /* 0x00000009ff057299 */ /* 0x000fc60008011605 */
[----:B------:R-:W-:Y:S01]  /*1610*/  UMOV UR4, UR7 ;  /* 0x0000000700047c82 */ /* 0x000fe20008000000 */
[----:B------:R-:W-:Y:S02]  /*1620*/  USEL UR5, UR30, UR5, !UP0 ;  /* 0x000000051e057287 */ /* 0x000fe4000c000000 */
[----:B------:R-:W-:Y:S02]  /*1630*/  UISETP.NE.AND UP0, UPT, UR10, 0x1, UPT ;  /* 0x000000010a00788c */ /* 0x000fe4000bf05270 */
[----:B----4-:R-:W-:-:S04]  /*1640*/  USHF.R.U32.HI UR4, URZ, UR13, UR4 ;  /* 0x0000000dff047299 */ /* 0x010fc80008011604 */
[----:B------:R-:W-:-:S04]  /*1650*/  USEL UR4, UR31, UR4, !UP0 ;  /* 0x000000041f047287 */ /* 0x000fc8000c000000 */
[----:B------:R-:W-:Y:S02]  /*1660*/  UIADD3 UR6, UPT, UPT, UR5, -UR4, URZ ;  /* 0x8000000405067290 */ /* 0x000fe4000fffe0ff */
[----:B------:R-:W-:Y:S02]  /*1670*/  UIADD3 UR4, UPT, UPT, -UR5, UR4, URZ ;  /* 0x0000000405047290 */ /* 0x000fe4000fffe1ff */
[----:B------:R-:W-:Y:S02]  /*1680*/  UIMAD UR31, UR6, UR10, UR31 ;  /* 0x0000000a061f72a4 */ /* 0x000fe4000f8e021f */
[----:B------:R-:W-:-:S12]  /*1690*/  UIMAD UR30, UR4, UR12, UR30 ;  /* 0x0000000c041e72a4 */ /* 0x000fd8000f8e021e */
.L_x_20:
[----:B------:R-:W-:Y:S01]  /*16a0*/  UISETP.NE.AND UP0, UPT, UR18, 0x2, UPT ;  /* 0x000000021200788c */ /* 0x000fe2000bf05270 */
[----:B------:R-:W-:Y:S09]  /*16b0*/  BRA.U !UP6, `(.L_x_21) ;  /* 0x000000010e0c7547 */ /* 0x000ff2000b800000 */
[----:B------:R-:W-:Y:S01]  /*16c0*/  UCGABAR_WAIT ;  /* 0x0000000000007dc7 */ /* 0x000fe20008000000 */
[----:B------:R-:W-:Y:S01]  /*16d0*/  CCTL.IVALL ;  /* 0x00000000ff00798f */ /* 0x000fe20002000000 */
[----:B------:R-:W-:Y:S05]  /*16e0*/  BRA `(.L_x_22) ;  /* 0x0000000000047947 */ /* 0x000fea0003800000 */
.L_x_21:
[----:B------:R-:W-:Y:S06]  /*16f0*/  BAR.SYNC.DEFER_BLOCKING 0x0 ;  /* 0x0000000000007b1d */ /* 0x000fec0000010000 */
.L_x_22:
[----:B------:R-:W-:Y:S05]  /*1700*/  BRA.U UP0, `(.L_x_23) ;  /* 0x00000015007c7547 */ /* 0x000fea000b800000 */
[----:B------:R-:W2:Y:S01]  /*1710*/  LDCU UR6, c[0x0][0x38c] ;  /* 0x00007180ff0677ac */ /* 0x000ea20008000800 */
[----:B------:R-:W3:Y:S01]  /*1720*/  S2UR UR8, SR_CgaCtaId ;  /* 0x00000000000879c3 */ /* 0x000ee20000008800 */
[----:B------:R-:W-:Y:S01]  /*1730*/  PLOP3.LUT P1, PT, PT, PT, UP3, 0x80, 0x8 ;  /* 0x000000000008781c */ /* 0x000fe20003f2f038 */
[----:B------:R-:W-:Y:S01]  /*1740*/  IMAD.MOV.U32 R12, RZ, RZ, 0x1 ;  /* 0x00000001ff0c7424 */ /* 0x000fe200078e00ff */
[----:B------:R-:W-:Y:S01]  /*1750*/  UMOV UR7, 0x400 ;  /* 0x0000040000077882 */ /* 0x000fe20000000000 */
[----:B------:R-:W-:Y:S01]  /*1760*/  UISETP.NE.AND UP1, UPT, UR18, URZ, UPT ;  /* 0x000000ff1200728c */ /* 0x000fe2000bf25270 */
[----:B------:R-:W-:Y:S01]  /*1770*/  ISETP.EQ.OR P2, PT, R0, RZ, P3 ;  /* 0x000000ff0000720c */ /* 0x000fe20001f42670 */
[----:B------:R-:W-:Y:S01]  /*1780*/  USEL UR24, URZ, 0x1, UP4 ;  /* 0x00000001ff187887 */ /* 0x000fe2000a000000 */
[----:B------:R-:W-:Y:S02]  /*1790*/  PLOP3.LUT P1, PT, P1, PT, PT, 0x8, 0x80 ;  /* 0x000000000080781c */ /* 0x000fe40000f2e170 */
[----:B------:R-:W-:Y:S01]  /*17a0*/  CS2R R10, SRZ ;  /* 0x00000000000a7805 */ /* 0x000fe2000001ff00 */
[----:B------:R-:W-:Y:S01]  /*17b0*/  IMAD.MOV.U32 R9, RZ, RZ, RZ ;  /* 0x000000ffff097224 */ /* 0x000fe200078e00ff */
[----:B------:R-:W4:Y:S01]  /*17c0*/  LDCU UR40, c[0x0][0x370] ;  /* 0x00006e00ff2877ac */ /* 0x000f220008000800 */
[----:B------:R-:W-:Y:S01]  /*17d0*/  IMAD.MOV.U32 R8, RZ, RZ, 0x1 ;  /* 0x00000001ff087424 */ /* 0x000fe200078e00ff */
[----:B------:R-:W1:Y:S01]  /*17e0*/  LDCU.64 UR26, c[0x0][0x348] ;  /* 0x00006900ff1a77ac */ /* 0x000e620008000a00 */
[----:B--2---:R-:W-:-:S02]  /*17f0*/  UIADD3 UR5, UPT, UPT, UR6, 0x1f, URZ ;  /* 0x0000001f06057890 */ /* 0x004fc4000fffe0ff */
[----:B------:R-:W-:Y:S02]  /*1800*/  USHF.R.U32.HI UR45, URZ, 0x5, UR28 ;  /* 0x00000005ff2d7899 */ /* 0x000fe4000801161c */
[----:B------:R-:W-:Y:S02]  /*1810*/  USHF.R.S32.HI UR4, URZ, 0x1f, UR5 ;  /* 0x0000001fff047899 */ /* 0x000fe40008011405 */
[----:B---3--:R-:W-:Y:S02]  /*1820*/  ULEA UR7, UR8, UR7, 0x18 ;  /* 0x0000000708077291 */ /* 0x008fe4000f8ec0ff */
[----:B------:R-:W-:Y:S02]  /*1830*/  ULEA.HI UR4, UR4, UR5, URZ, 0x5 ;  /* 0x0000000504047291 */ /* 0x000fe4000f8f28ff */
[----:B------:R-:W-:Y:S02]  /*1840*/  UIADD3 UR5, UPT, UPT, UR6, -0x1, URZ ;  /* 0xffffffff06057890 */ /* 0x000fe4000fffe0ff */
[----:B------:R-:W-:-:S02]  /*1850*/  USHF.R.S32.HI UR43, URZ, 0x5, UR4 ;  /* 0x00000005ff2b7899 */ /* 0x000fc40008011404 */
[----:B------:R-:W-:Y:S02]  /*1860*/  UISETP.GE.U32.AND UP2, UPT, UR5, -0x3f, UPT ;  /* 0xffffffc10500788c */ /* 0x000fe4000bf46070 */
[----:B------:R-:W-:Y:S02]  /*1870*/  UISETP.LT.U32.AND UP0, UPT, UR43, 0x9, UPT ;  /* 0x000000092b00788c */ /* 0x000fe4000bf01070 */
[----:B------:R-:W-:Y:S02]  /*1880*/  ULEA UR29, UR28, UR7, 0x1 ;  /* 0x000000071c1d7291 */ /* 0x000fe4000f8e08ff */
[----:B------:R-:W-:Y:S02]  /*1890*/  USEL UR41, UR43, 0x9, UP0 ;  /* 0x000000092b297887 */ /* 0x000fe40008000000 */
[----:B------:R-:W-:Y:S02]  /*18a0*/  UIADD3 UR46, UPT, UPT, UR6, 0x3e, URZ ;  /* 0x0000003e062e7890 */ /* 0x000fe4000fffe0ff */
[----:B------:R-:W-:-:S02]  /*18b0*/  UIADD3 UR21, UPT, UPT, UR41, -0x1, URZ ;  /* 0xffffffff29157890 */ /* 0x000fc4000fffe0ff */
[----:B------:R-:W-:Y:S01]  /*18c0*/  @UP2 UIADD3 UR21, UPT, UPT, UR41, URZ, URZ ;  /* 0x000000ff29152290 */ /* 0x000fe2000fffe0ff */
[----:B------:R-:W2:Y:S01]  /*18d0*/  LDCU UR39, c[0x0][0x374] ;  /* 0x00006e80ff2777ac */ /* 0x000ea20008000800 */
[----:B------:R-:W-:Y:S02]  /*18e0*/  USEL UR24, UR24, 0x2, UP1 ;  /* 0x0000000218187887 */ /* 0x000fe40008800000 */
[----:B------:R-:W-:Y:S02]  /*18f0*/  UIADD3 UR29, UPT, UPT, UR29, 0x11800, URZ ;  /* 0x000118001d1d7890 */ /* 0x000fe4000fffe0ff */
[----:B------:R-:W-:Y:S02]  /*1900*/  UIADD3 UR44, UPT, UPT, UR43, -UR41, URZ ;  /* 0x800000292b2c7290 */ /* 0x000fe4000fffe0ff */
[----:B------:R-:W-:Y:S01]  /*1910*/  UIADD3 UR21, UPT, UPT, UR21, 0x1, URZ ;  /* 0x0000000115157890 */ /* 0x000fe2000fffe0ff */
[----:B-1--4-:R-:W-:-:S11]  /*1920*/  UMOV UR5, URZ ;  /* 0x000000ff00057c82 */ /* 0x012fd60008000000 */
.L_x_43:
[----:B-1----:R-:W1:Y:S02]  /*1930*/  S2UR UR4, SR_CgaCtaId ;  /* 0x00000000000479c3 */ /* 0x002e640000008800 */
[----:B-1----:R-:W-:-:S09]  /*1940*/  UISETP.NE.AND UP0, UPT, UR4, URZ, UPT ;  /* 0x000000ff0400728c */ /* 0x002fd2000bf05270 */
[----:B------:R-:W-:Y:S05]  /*1950*/  BRA.U UP0, `(.L_x_24) ;  /* 0x0000000100287547 */ /* 0x000fea000b800000 */
[----:B------:R-:W-:Y:S02]  /*1960*/  LEA R0, R9, UR7, 0x3 ;  /* 0x0000000709007c11 */ /* 0x000fe4000f8e18ff */
[----:B------:R-:W-:-:S04]  /*1970*/  SHF.L.U32 R3, R8, 0x1f, RZ ;  /* 0x0000001f08037819 */ /* 0x000fc800000006ff */
[----:B------:R-:W1:Y:S02]  /*1980*/  SYNCS.PHASECHK.TRANS64.TRYWAIT P0, [R0+URZ+0x150], R3 ;  /* 0x00015003000075a7 */ /* 0x000e6400080011ff */
[----:B-1----:R-:W-:Y:S05]  /*1990*/  @!P0 BRA `(.L_x_25) ;  /* 0x0000007c00ec8947 */ /* 0x002fea0003800000 */
.L_x_144:
[----:B------:R3:W-:Y:S01]  /*19a0*/  SYNCS.ARRIVE.TRANS64.A1T0 RZ, [R0+URZ+0x140], RZ ;  /* 0x000140ff00ff79a7 */ /* 0x0007e200081000ff */
[----:B------:R-:W-:-:S05]  /*19b0*/  VIADD R9, R9, 0x1 ;  /* 0x0000000109097836 */ /* 0x000fca0000000000 */
[----:B------:R-:W-:-:S04]  /*19c0*/  ISETP.NE.AND P0, PT, R9, 0x2, PT ;  /* 0x000000020900780c */ /* 0x000fc80003f05270 */
[----:B-1----:R-:W-:Y:S02]  /*19d0*/  SEL R3, RZ, 0x1, P0 ;  /* 0x00000001ff037807 */ /* 0x002fe40000000000 */
[----:B------:R-:W-:Y:S02]  /*19e0*/  SEL R9, R9, RZ, P0 ;  /* 0x000000ff09097207 */ /* 0x000fe40000000000 */
[----:B------:R-:W-:-:S07]  /*19f0*/  LOP3.LUT R8, R8, R3, RZ, 0x3c, !PT ;  /* 0x0000000308087212 */ /* 0x000fce00078e3cff */
.L_x_24:
[----:B------:R-:W-:Y:S01]  /*1a00*/  ULEA UR4, UR5, UR7, 0x3 ;  /* 0x0000000705047291 */ /* 0x000fe2000f8e18ff */
[----:B---3--:R-:W-:Y:S01]  /*1a10*/  SHF.L.U32 R0, R12, 0x1f, RZ ;  /* 0x0000001f0c007819 */ /* 0x008fe200000006ff */
[----:B------:R-:W-:Y:S02]  /*1a20*/  UISETP.GE.U32.AND UP0, UPT, UR46, 0x3f, UPT ;  /* 0x0000003f2e00788c */ /* 0x000fe4000bf06070 */
[----:B------:R-:W-:Y:S02]  /*1a30*/  USHF.L.U32 UR35, UR30, 0x6, URZ ;  /* 0x000000061e237899 */ /* 0x000fe400080006ff */
[----:B------:R-:W-:Y:S01]  /*1a40*/  ULEA UR19, UR31, UR45, 0x8 ;  /* 0x0000002d1f137291 */ /* 0x000fe2000f8e40ff */
[----:B------:R-:W-:Y:S02]  /*1a50*/  UMOV UR13, URZ ;  /* 0x000000ff000d7c82 */ /* 0x000fe40008000000 */
[----:B------:R1:W3:Y:S02]  /*1a60*/  SYNCS.PHASECHK.TRANS64.TRYWAIT P0, [UR4+0x48], R0 ;  /* 0x00004800ff0075a7 */ /* 0x0002e40008001104 */
[----:B------:R-:W-:Y:S07]  /*1a70*/  BRA.U !UP0, `(.L_x_26) ;  /* 0x0000000108c07547 */ /* 0x000fee000b800000 */
[----:B------:R-:W-:Y:S01]  /*1a80*/  UMOV UR6, URZ ;  /* 0x000000ff00067c82 */ /* 0x000fe20008000000 */
[----:B------:R-:W-:-:S05]  /*1a90*/  UMOV UR4, UR5 ;  /* 0x0000000500047c82 */ /* 0x000fca0008000000 */
.L_x_32:
[----:B------:R-:W-:Y:S01]  /*1aa0*/  ULEA UR33, UR4, UR7, 0x3 ;  /* 0x0000000704217291 */ /* 0x000fe2000f8e18ff */
[----:B---3--:R-:W-:Y:S01]  /*1ab0*/  @!P3 MOV R2, 0x5000 ;  /* 0x000050000002b802 */ /* 0x008fe20000000f00 */
[----:B-1-34-:R-:W-:Y:S10]  /*1ac0*/  @P0 BRA `(.L_x_27) ;  /* 0x00000000000c0947 */ /* 0x01aff40003800000 */
[----:B------:R-:W-:-:S04]  /*1ad0*/  SHF.L.U32 R3, R12, 0x1f, RZ ;  /* 0x0000001f0c037819 */ /* 0x000fc800000006ff */
[----:B------:R-:W3:Y:S02]  /*1ae0*/  SYNCS.PHASECHK.TRANS64.TRYWAIT P0, [UR33+0x48], R3 ;  /* 0x00004803ff0075a7 */ /* 0x000ee40008001121 */
[----:B---3--:R-:W-:Y:S05]  /*1af0*/  @!P0 BRA `(.L_x_28) ;  /* 0x0000007c00a88947 */ /* 0x008fea0003800000 */
.L_x_27:
[----:B------:R3:W-:Y:S01]  /*1b00*/  @!P3 SYNCS.ARRIVE.TRANS64 RZ, [UR33], R2 ;  /* 0x00000002ffffb9a7 */ /* 0x0007e20008000021 */
[----:B------:R-:W-:-:S04]  /*1b10*/  ULOP3.LUT UR5, UR24, 0x2, URZ, 0xfc, !UPT ;  /* 0x0000000218057892 */ /* 0x000fc8000f8efcff */
[----:B------:R-:W-:-:S09]  /*1b20*/  UISETP.NE.AND UP0, UPT, UR5, 0x2, UPT ;  /* 0x000000020500788c */ /* 0x000fd2000bf05270 */
[----:B------:R-:W-:Y:S05]  /*1b30*/  BRA.U UP0, `(.L_x_29) ;  /* 0x0000000100047547 */ /* 0x000fea000b800000 */
[----:B--2---:R-:W-:Y:S05]  /*1b40*/  BPT.TRAP 0x1 ;  /* 0x000000040000795c */ /* 0x004fea0000300000 */
.L_x_29:
[----:B------:R-:W-:Y:S04]  /*1b50*/  BSSY.RECONVERGENT B0, `(.L_x_30) ;  /* 0x0000003000007945 */ /* 0x000fe80003800200 */
[----:B------:R-:W-:Y:S05]  /*1b60*/  @P2 BRA `(.L_x_31) ;  /* 0x0000000000042947 */ /* 0x000fea0003800000 */
[----:B--2---:R-:W-:Y:S05]  /*1b70*/  BPT.TRAP 0x1 ;  /* 0x000000040000795c */ /* 0x004fea0000300000 */
.L_x_31:
[----:B--2---:R-:W-:Y:S05]  /*1b80*/  BSYNC.RECONVERGENT B0 ;  /* 0x0000000000007941 */ /* 0x004fea0003800200 */
.L_x_30:
[----:B------:R-:W-:Y:S02]  /*1b90*/  UIADD3 UR5, UPT, UPT, UR4, 0x1, URZ ;  /* 0x0000000104057890 */ /* 0x000fe4000fffe0ff */
[----:B------:R-:W-:Y:S02]  /*1ba0*/  ULEA UR32, UR4, UR7, 0xc ;  /* 0x0000000704207291 */ /* 0x000fe4000f8e60ff */
[----:B------:R-:W-:Y:S02]  /*1bb0*/  UISETP.NE.AND UP0, UPT, UR5, 0x9, UPT ;  /* 0x000000090500788c */ /* 0x000fe4000bf05270 */
[----:B------:R-:W-:Y:S02]  /*1bc0*/  USHF.L.U32 UR34, UR6, 0x5, URZ ;  /* 0x0000000506227899 */ /* 0x000fe400080006ff */
[----:B------:R-:W-:Y:S02]  /*1bd0*/  USEL UR9, URZ, 0x1, UP0 ;  /* 0x00000001ff097887 */ /* 0x000fe40008000000 */
[----:B------:R-:W-:-:S02]  /*1be0*/  USEL UR5, UR5, URZ, UP0 ;  /* 0x000000ff05057287 */ /* 0x000fc40008000000 */
[----:B------:R-:W-:Y:S02]  /*1bf0*/  ULEA UR4, UR4, UR28, 0xd ;  /* 0x0000001c04047291 */ /* 0x000fe4000f8e68ff */
[----:B------:R-:W-:Y:S01]  /*1c00*/  ULEA UR8, UR5, UR7, 0x3 ;  /* 0x0000000705087291 */ /* 0x000fe2000f8e18ff */
[----:B------:R-:W-:Y:S01]  /*1c10*/  LOP3.LUT R12, R12, UR9, RZ, 0x3c, !PT ;  /* 0x000000090c0c7c12 */ /* 0x000fe2000f8e3cff */
[----:B------:R-:W-:Y:S02]  /*1c20*/  UIADD3 UR6, UPT, UPT, UR6, 0x1, URZ ;  /* 0x0000000106067890 */ /* 0x000fe4000fffe0ff */
[----:B------:R-:W-:Y:S01]  /*1c30*/  UIADD3 UR10, UP1, UPT, UR26, 0x80, URZ ;  /* 0x000000801a0a7890 */ /* 0x000fe2000ff3e0ff */
[----:B-1----:R-:W-:Y:S01]  /*1c40*/  SHF.L.U32 R0, R12, 0x1f, RZ ;  /* 0x0000001f0c007819 */ /* 0x002fe200000006ff */
[----:B------:R-:W-:Y:S02]  /*1c50*/  ULEA UR4, UR4, UR7, 0x1 ;  /* 0x0000000704047291 */ /* 0x000fe4000f8e08ff */
[----:B------:R-:W-:Y:S01]  /*1c60*/  UIADD3.X UR11, UPT, UPT, URZ, UR27, URZ, UP1, !UPT ;  /* 0x0000001bff0b7290 */ /* 0x000fe20008ffe4ff */
[----:B------:R4:W1:Y:S01]  /*1c70*/  SYNCS.PHASECHK.TRANS64.TRYWAIT P0, [UR8+0x48], R0 ;  /* 0x00004800ff0075a7 */ /* 0x0008620008001108 */
[----:B------:R-:W-:-:S02]  /*1c80*/  UIADD3 UR8, UP0, UPT, UR26, 0x180, URZ ;  /* 0x000001801a087890 */ /* 0x000fc4000ff1e0ff */
[----:B------:R-:W-:Y:S02]  /*1c90*/  UIADD3 UR32, UPT, UPT, UR32, 0x8800, URZ ;  /* 0x0000880020207890 */ /* 0x000fe4000fffe0ff */
[----:B------:R-:W-:Y:S02]  /*1ca0*/  UIADD3.X UR9, UPT, UPT, URZ, UR27, URZ, UP0, !UPT ;  /* 0x0000001bff097290 */ /* 0x000fe400087fe4ff */
[----:B------:R-:W-:Y:S02]  /*1cb0*/  UISETP.NE.AND UP0, UPT, UR6, UR21, UPT ;  /* 0x000000150600728c */ /* 0x000fe4000bf05270 */
[----:B------:R-:W-:Y:S01]  /*1cc0*/  UIADD3 UR16, UPT, UPT, UR4, 0x11800, URZ ;  /* 0x0001180004107890 */ /* 0x000fe2000fffe0ff */
[----:B------:R-:W-:Y:S01]  /*1cd0*/  UMOV UR12, 0x0 ;  /* 0x00000000000c7882 */ /* 0x000fe20000000000 */
[----:B------:R-:W-:Y:S01]  /*1ce0*/  UMOV UR13, 0x10000000 ;  /* 0x10000000000d7882 */ /* 0x000fe20000000000 */
[----:B------:R-:W-:Y:S01]  /*1cf0*/  UMOV UR4, 0x30000 ;  /* 0x0003000000047882 */ /* 0x000fe20000000000 */
[----:B------:R-:W-:Y:S01]  /*1d00*/  UMOV UR20, UR36 ;  /* 0x0000002400147c82 */ /* 0x000fe20008000000 */
[----:B------:R-:W-:Y:S01]  /*1d10*/  UMOV UR17, UR33 ;  /* 0x0000002100117c82 */ /* 0x000fe20008000000 */
[----:B------:R-:W-:Y:S01]  /*1d20*/  UMOV UR18, UR34 ;  /* 0x0000002200127c82 */ /* 0x000fe20008000000 */
[----:B------:R-:W-:Y:S02]  /*1d30*/  UTMALDG.3D [UR32], [UR10], desc[UR12] ;  /* 0x00000c200a0075b4 */ /* 0x000fe40008011000 */
[----:B------:R2:W-:Y:S02]  /*1d40*/  UTMALDG.3D.MULTICAST [UR16], [UR8], UR4, desc[UR12] ;  /* 0x00000c10080073b4 */ /* 0x0005e40008011804 */
[----:B--2---:R-:W-:Y:S01]  /*1d50*/  UMOV UR13, UR21 ;  /* 0x00000015000d7c82 */ /* 0x004fe20008000000 */
[----:B------:R-:W-:Y:S01]  /*1d60*/  UMOV UR4, UR5 ;  /* 0x0000000500047c82 */ /* 0x000fe20008000000 */
[----:B------:R-:W-:Y:S05]  /*1d70*/  BRA.U UP0, `(.L_x_32) ;  /* 0xfffffffd00487547 */ /* 0x000fea000b83ffff */
.L_x_26:
[----:B------:R-:W-:Y:S01]  /*1d80*/  ULEA UR4, UR5, UR7, 0x3 ;  /* 0x0000000705047291 */ /* 0x000fe2000f8e18ff */
[----:B-1--4-:R-:W-:Y:S01]  /*1d90*/  SHF.L.U32 R0, R12, 0x1f, RZ ;  /* 0x0000001f0c007819 */ /* 0x012fe200000006ff */
[----:B------:R-:W-:Y:S01]  /*1da0*/  @!P1 SYNCS.ARRIVE.TRANS64.A1T0 RZ, [UR7+0xd8], RZ ;  /* 0x0000d8ffffff99a7 */ /* 0x000fe20008100007 */
[----:B------:R-:W-:-:S06]  /*1db0*/  UISETP.GT.AND UP0, UPT, UR43, UR41, UPT ;  /* 0x000000292b00728c */ /* 0x000fcc000bf04270 */
[----:B---3--:R1:W3:Y:S03]  /*1dc0*/  SYNCS.PHASECHK.TRANS64.TRYWAIT P0, [UR4+0x48], R0 ;  /* 0x00004800ff0075a7 */ /* 0x0082e60008001104 */
[----:B------:R-:W-:Y:S05]  /*1dd0*/  BRA.U !UP0, `(.L_x_33) ;  /* 0x0000000108bc7547 */ /* 0x000fea000b800000 */
[----:B------:R-:W-:Y:S01]  /*1de0*/  UIADD3 UR25, UPT, UPT, UR44, UR13, URZ ;  /* 0x0000000d2c197290 */ /* 0x000fe2000fffe0ff */
[----:B------:R-:W-:-:S11]  /*1df0*/  UMOV UR4, UR5 ;  /* 0x0000000500047c82 */ /* 0x000fd60008000000 */
.L_x_39:
[----:B------:R-:W-:Y:S01]  /*1e00*/  ULEA UR9, UR4, UR7, 0x3 ;  /* 0x0000000704097291 */ /* 0x000fe2000f8e18ff */
[----:B---3--:R-:W-:Y:S01]  /*1e10*/  @!P3 MOV R2, 0x5000 ;  /* 0x000050000002b802 */ /* 0x008fe20000000f00 */
[----:B-1-3--:R-:W-:Y:S10]  /*1e20*/  @P0 BRA `(.L_x_34) ;  /* 0x00000000000c0947 */ /* 0x00aff40003800000 */
[----:B------:R-:W-:-:S04]  /*1e30*/  SHF.L.U32 R3, R12, 0x1f, RZ ;  /* 0x0000001f0c037819 */ /* 0x000fc800000006ff */
[----:B------:R-:W3:Y:S02]  /*1e40*/  SYNCS.PHASECHK.TRANS64.TRYWAIT P0, [UR9+0x48], R3 ;  /* 0x00004803ff0075a7 */ /* 0x000ee40008001109 */
[----:B---3--:R-:W-:Y:S05]  /*1e50*/  @!P0 BRA `(.L_x_35) ;  /* 0x0000007800e88947 */ /* 0x008fea0003800000 */
.L_x_34:
[----:B------:R3:W-:Y:S01]  /*1e60*/  @!P3 SYNCS.ARRIVE.TRANS64 RZ, [UR9], R2 ;  /* 0x00000002ffffb9a7 */ /* 0x0007e20008000009 */
[----:B------:R-:W-:-:S04]  /*1e70*/  ULOP3.LUT UR5, UR24, 0x2, URZ, 0xfc, !UPT ;  /* 0x0000000218057892 */ /* 0x000fc8000f8efcff */
[----:B------:R-:W-:-:S09]  /*1e80*/  UISETP.NE.AND UP0, UPT, UR5, 0x2, UPT ;  /* 0x000000020500788c */ /* 0x000fd2000bf05270 */
[----:B------:R-:W-:Y:S05]  /*1e90*/  BRA.U UP0, `(.L_x_36) ;  /* 0x0000000100047547 */ /* 0x000fea000b800000 */
[----:B--2---:R-:W-:Y:S05]  /*1ea0*/  BPT.TRAP 0x1 ;  /* 0x000000040000795c */ /* 0x004fea0000300000 */
.L_x_36:
[----:B------:R-:W-:Y:S04]  /*1eb0*/  BSSY.RECONVERGENT B0, `(.L_x_37) ;  /* 0x0000003000007945 */ /* 0x000fe80003800200 */
[----:B------:R-:W-:Y:S05]  /*1ec0*/  @P2 BRA `(.L_x_38) ;  /* 0x0000000000042947 */ /* 0x000fea0003800000 */
[----:B--2---:R-:W-:Y:S05]  /*1ed0*/  BPT.TRAP 0x1 ;  /* 0x000000040000795c */ /* 0x004fea0000300000 */
.L_x_38:
[----:B--2---:R-:W-:Y:S05]  /*1ee0*/  BSYNC.RECONVERGENT B0 ;  /* 0x0000000000007941 */ /* 0x004fea0003800200 */
.L_x_37:
[----:B------:R-:W-:Y:S02]  /*1ef0*/  UIADD3 UR5, UPT, UPT, UR4, 0x1, URZ ;  /* 0x0000000104057890 */ /* 0x000fe4000fffe0ff */
[----:B------:R-:W-:Y:S02]  /*1f00*/  UIADD3 UR14, UP1, UPT, UR26, 0x80, URZ ;  /* 0x000000801a0e7890 */ /* 0x000fe4000ff3e0ff */
[----:B------:R-:W-:Y:S02]  /*1f10*/  UISETP.NE.AND UP0, UPT, UR5, 0x9, UPT ;  /* 0x000000090500788c */ /* 0x000fe4000bf05270 */
[----:B------:R-:W-:Y:S02]  /*1f20*/  USHF.L.U32 UR10, UR13, 0x5, URZ ;  /* 0x000000050d0a7899 */ /* 0x000fe400080006ff */
[----:B------:R-:W-:Y:S02]  /*1f30*/  USEL UR8, URZ, 0x1, UP0 ;  /* 0x00000001ff087887 */ /* 0x000fe40008000000 */
[----:B------:R-:W-:-:S02]  /*1f40*/  USEL UR5, UR5, URZ, UP0 ;  /* 0x000000ff05057287 */ /* 0x000fc40008000000 */
[----:B------:R-:W-:Y:S02]  /*1f50*/  UIADD3 UR22, UP0, UPT, UR26, 0x180, URZ ;  /* 0x000001801a167890 */ /* 0x000fe4000ff1e0ff */
[----:B------:R-:W-:Y:S01]  /*1f60*/  LOP3.LUT R12, R12, UR8, RZ, 0x3c, !PT ;  /* 0x000000080c0c7c12 */ /* 0x000fe2000f8e3cff */
[----:B------:R-:W-:Y:S02]  /*1f70*/  ULEA UR8, UR4, UR7, 0xc ;  /* 0x0000000704087291 */ /* 0x000fe4000f8e60ff */
[----:B------:R-:W-:Y:S01]  /*1f80*/  ULEA UR6, UR5, UR7, 0x3 ;  /* 0x0000000705067291 */ /* 0x000fe2000f8e18ff */
[----:B-1----:R-:W-:Y:S01]  /*1f90*/  SHF.L.U32 R0, R12, 0x1f, RZ ;  /* 0x0000001f0c007819 */ /* 0x002fe200000006ff */
[----:B------:R-:W-:Y:S02]  /*1fa0*/  UIADD3 UR8, UPT, UPT, UR8, 0x8800, URZ ;  /* 0x0000880008087890 */ /* 0x000fe4000fffe0ff */
[----:B------:R-:W-:Y:S02]  /*1fb0*/  UIADD3.X UR15, UPT, UPT, URZ, UR27, URZ, UP1, !UPT ;  /* 0x0000001bff0f7290 */ /* 0x000fe40008ffe4ff */
[----:B------:R-:W-:-:S02]  /*1fc0*/  ULEA UR16, UR4, UR29, 0xe ;  /* 0x0000001d04107291 */ /* 0x000fc4000f8e70ff */
[----:B------:R-:W-:Y:S01]  /*1fd0*/  UIADD3.X UR23, UPT, UPT, URZ, UR27, URZ, UP0, !UPT ;  /* 0x0000001bff177290 */ /* 0x000fe200087fe4ff */
[----:B------:R4:W1:Y:S01]  /*1fe0*/  SYNCS.PHASECHK.TRANS64.TRYWAIT P0, [UR6+0x48], R0 ;  /* 0x00004800ff0075a7 */ /* 0x0008620008001106 */
[----:B------:R-:W-:Y:S01]  /*1ff0*/  UMOV UR30, 0x0 ;  /* 0x00000000001e7882 */ /* 0x000fe20000000000 */
[----:B------:R-:W-:Y:S01]  /*2000*/  UMOV UR31, 0x10000000 ;  /* 0x10000000001f7882 */ /* 0x000fe20000000000 */
[----:B------:R-:W-:Y:S01]  /*2010*/  UMOV UR11, UR35 ;  /* 0x00000023000b7c82 */ /* 0x000fe20008000000 */
[----:B------:R-:W-:Y:S01]  /*2020*/  UMOV UR12, UR36 ;  /* 0x00000024000c7c82 */ /* 0x000fe20008000000 */
[----:B------:R-:W-:Y:S01]  /*2030*/  UMOV UR6, 0x30000 ;  /* 0x0003000000067882 */ /* 0x000fe20000000000 */
[----:B------:R-:W-:Y:S01]  /*2040*/  UMOV UR20, UR36 ;  /* 0x0000002400147c82 */ /* 0x000fe20008000000 */
[----:B------:R-:W-:Y:S01]  /*2050*/  UMOV UR17, UR9 ;  /* 0x0000000900117c82 */ /* 0x000fe20008000000 */
[----:B------:R-:W-:Y:S01]  /*2060*/  UMOV UR18, UR10 ;  /* 0x0000000a00127c82 */ /* 0x000fe20008000000 */
[----:B------:R4:W-:Y:S01]  /*2070*/  UTMALDG.3D [UR8], [UR14], desc[UR30] ;  /* 0x00001e080e0075b4 */ /* 0x0009e20008011000 */
[----:B------:R-:W-:Y:S01]  /*2080*/  UIADD3 UR13, UPT, UPT, UR13, 0x1, URZ ;  /* 0x000000010d0d7890 */ /* 0x000fe2000fffe0ff */
[----:B------:R-:W-:-:S03]  /*2090*/  UMOV UR4, UR5 ;  /* 0x0000000500047c82 */ /* 0x000fc60008000000 */
[----:B------:R-:W-:Y:S01]  /*20a0*/  UISETP.NE.AND UP0, UPT, UR13, UR25, UPT ;  /* 0x000000190d00728c */ /* 0x000fe2000bf05270 */
[----:B------:R4:W-:Y:S08]  /*20b0*/  UTMALDG.3D.MULTICAST [UR16], [UR22], UR6, desc[UR30] ;  /* 0x00001e10160073b4 */ /* 0x0009f00008011806 */
[----:B----4-:R-:W-:Y:S05]  /*20c0*/  BRA.U UP0, `(.L_x_39) ;  /* 0xfffffffd004c7547 */ /* 0x010fea000b83ffff */
.L_x_33:
[C---:B------:R-:W-:Y:S01]  /*20d0*/  LEA R3, R11.reuse, UR7, 0x3 ;  /* 0x000000070b037c11 */ /* 0x040fe2000f8e18ff */
[----:B------:R-:W-:Y:S01]  /*20e0*/  NOP ;  /* 0x0000000000007918 */ /* 0x000fe20000000000 */
[----:B-1----:R-:W-:Y:S02]  /*20f0*/  SHF.L.U32 R0, R10, 0x1f, RZ ;  /* 0x0000001f0a007819 */ /* 0x002fe400000006ff */
[----:B------:R-:W-:Y:S02]  /*2100*/  LEA R5, R11, UR7, 0x4 ;  /* 0x000000070b057c11 */ /* 0x000fe4000f8e20ff */
[----:B---3--:R-:W1:Y:S02]  /*2110*/  SYNCS.PHASECHK.TRANS64.TRYWAIT P0, [R3+URZ+0xe0], R0 ;  /* 0x0000e000030075a7 */ /* 0x008e6400080011ff */
[----:B-1----:R-:W-:Y:S05]  /*2120*/  @!P0 BRA `(.L_x_40) ;  /* 0x00000078004c8947 */ /* 0x002fea0003800000 */
.L_x_147:
[----:B------:R-:W3:Y:S01]  /*2130*/  LDS.128 R4, [R5+0x170] ;  /* 0x0001700005047984 */ /* 0x000ee20000000c00 */
[----:B------:R-:W-:Y:S01]  /*2140*/  UISETP.GE.AND UP0, UPT, UR42, 0x1, UPT ;  /* 0x000000012a00788c */ /* 0x000fe2000bf06270 */
[----:B------:R-:W-:Y:S01]  /*2150*/  @!PT LDS RZ, [RZ] ;  /* 0x00000000fffff984 */ /* 0x000fe20000000800 */
[----:B------:R-:W-:Y:S01]  /*2160*/  @!PT LDS RZ, [RZ] ;  /* 0x00000000fffff984 */ /* 0x000fe20000000800 */
[----:B------:R-:W-:Y:S01]  /*2170*/  @!PT LDS RZ, [RZ] ;  /* 0x00000000fffff984 */ /* 0x000fe20000000800 */
[----:B------:R-:W-:Y:S01]  /*2180*/  @!PT LDS RZ, [RZ] ;  /* 0x00000000fffff984 */ /* 0x000fe20000000800 */
[----:B------:R4:W-:Y:S06]  /*2190*/  MEMBAR.ALL.CTA ;  /* 0x0000000000007992 */ /* 0x0009ec0000008000 */
[----:B----4-:R-:W4:Y:S01]  /*21a0*/  FENCE.VIEW.ASYNC.S ;  /* 0x00000000000073c6 */ /* 0x010f220000000000 */
[----:B---3--:R-:W-:-:S13]  /*21b0*/  LOP3.LUT P0, RZ, R6, 0x1, RZ, 0xc0, !PT ;  /* 0x0000000106ff7812 */ /* 0x008fda000780c0ff */
[----:B----4-:R-:W-:Y:S01]  /*21c0*/  VOTEU.ANY UP1, P0 ;  /* 0x0000000000ff7886 */ /* 0x010fe20000020100 */
[----:B------:R-:W-:-:S13]  /*21d0*/  PLOP3.LUT P0, PT, PT, PT, UP1, 0x80, 0x8 ;  /* 0x000000000008781c */ /* 0x000fda0003f0f018 */
[----:B-1----:R-:W-:Y:S02]  /*21e0*/  @P0 LOP3.LUT R0, R5, 0xffff, RZ, 0xc0, !PT ;  /* 0x0000ffff05000812 */ /* 0x002fe400078ec0ff */
[----:B------:R-:W-:Y:S02]  /*21f0*/  @P0 MOV R2, R4 ;  /* 0x0000000400020202 */ /* 0x000fe40000000f00 */
[----:B------:R-:W-:Y:S01]  /*2200*/  @P0 R2UR UR6, R0 ;  /* 0x00000000000602ca */ /* 0x000fe200000e0000 */
[----:B------:R-:W-:Y:S01]  /*2210*/  VIADD R0, R3, 0xf0 ;  /* 0x000000f003007836 */ /* 0x000fe20000000000 */
[----:B------:R-:W-:Y:S02]  /*2220*/  @P0 SHF.R.U32.HI R4, RZ, 0x10, R5 ;  /* 0x00000010ff040819 */ /* 0x000fe40000011605 */
[----:B------:R-:W-:Y:S02]  /*2230*/  @P0 R2UR UR8, R2 ;  /* 0x00000000020802ca */ /* 0x000fe400000e0000 */
[----:B------:R-:W-:-:S02]  /*2240*/  PRMT R0, RZ, 0x654, R0 ;  /* 0x00000654ff007816 */ /* 0x000fc40000000000 */
[----:B------:R-:W-:Y:S02]  /*2250*/  @P0 R2UR UR4, R4 ;  /* 0x00000000040402ca */ /* 0x000fe400000e0000 */
[----:B------:R1:W-:Y:S03]  /*2260*/  SYNCS.ARRIVE.TRANS64.RED.A1T0 RZ, [R0+URZ], RZ ;  /* 0x000000ff00ff79a7 */ /* 0x0003e600081004ff */
[----:B------:R-:W-:-:S04]  /*2270*/  @UP1 UMOV UR37, UR6 ;  /* 0x0000000600251c82 */ /* 0x000fc80008000000 */
[----:B------:R-:W-:-:S04]  /*2280*/  @UP1 UMOV UR38, UR8 ;  /* 0x0000000800261c82 */ /* 0x000fc80008000000 */
[----:B------:R-:W-:Y:S01]  /*2290*/  @UP1 UMOV UR36, UR4 ;  /* 0x0000000400241c82 */ /* 0x000fe20008000000 */
[----:B------:R-:W-:Y:S05]  /*22a0*/  BRA.U !UP0, `(.L_x_41) ;  /* 0x0000000108d47547 */ /* 0x000fea000b800000 */
[----:B------:R-:W2:Y:S01]  /*22b0*/  LDCU.128 UR12, c[0x0][0xb10] ;  /* 0x00016200ff0c77ac */ /* 0x000ea20008000c00 */
[----:B------:R-:W3:Y:S01]  /*22c0*/  LDCU UR25, c[0x0][0xb20] ;  /* 0x00016400ff1977ac */ /* 0x000ee20008000800 */
[----:B------:R-:W4:Y:S01]  /*22d0*/  LDCU UR20, c[0x0][0xb0c] ;  /* 0x00016180ff1477ac */ /* 0x000f220008000800 */
[----:B------:R-:W1:Y:S01]  /*22e0*/  LDCU.64 UR10, c[0x0][0xb28] ;  /* 0x00016500ff0a77ac */ /* 0x000e620008000a00 */
[----:B------:R-:W-:Y:S02]  /*22f0*/  UISETP.NE.AND UP3, UPT, UR42, 0x1, UPT ;  /* 0x000000012a00788c */ /* 0x000fe4000bf65270 */
[----:B--2---:R-:W-:Y:S02]  /*2300*/  UIMAD.WIDE.U32 UR16, UR39, UR15, URZ ;  /* 0x0000000f271072a5 */ /* 0x004fe4000f8e00ff */
[----:B------:R-:W-:Y:S02]  /*2310*/  UIMAD.WIDE.U32 UR8, UR40, UR12, URZ ;  /* 0x0000000c280872a5 */ /* 0x000fe4000f8e00ff */
[----:B------:R-:W-:-:S02]  /*2320*/  UISETP.NE.AND UP0, UPT, UR14, 0x1, UPT ;  /* 0x000000010e00788c */ /* 0x000fc4000bf05270 */
[----:B------:R-:W-:Y:S01]  /*2330*/  UIMAD.WIDE.U32 UR22, UR37, UR15, URZ ;  /* 0x0000000f251672a5 */ /* 0x000fe2000f8e00ff */
[----:B------:R-:W-:Y:S02]  /*2340*/  UMOV UR16, UR17 ;  /* 0x0000001100107c82 */ /* 0x000fe40008000000 */
[----:B------:R-:W-:Y:S01]  /*2350*/  UMOV UR8, UR9 ;  /* 0x0000000900087c82 */ /* 0x000fe20008000000 */
[----:B---3--:R-:W-:Y:S02]  /*2360*/  USHF.R.U32.HI UR16, URZ, UR25, UR16 ;  /* 0x00000019ff107299 */ /* 0x008fe40008011610 */
[----:B----4-:R-:W-:Y:S02]  /*2370*/  UISETP.NE.AND UP2, UPT, UR20, 0x1, UPT ;  /* 0x000000011400788c */ /* 0x010fe4000bf45270 */
[----:B------:R-:W-:Y:S02]  /*2380*/  USHF.R.U32.HI UR8, URZ, UR13, UR8 ;  /* 0x0000000dff087299 */ /* 0x000fe40008011608 */
[----:B------:R-:W-:-:S02]  /*2390*/  USEL UR6, UR39, UR16, !UP0 ;  /* 0x0000001027067287 */ /* 0x000fc4000c000000 */
[----:B------:R-:W-:Y:S02]  /*23a0*/  USEL UR8, UR40, UR8, !UP2 ;  /* 0x0000000828087287 */ /* 0x000fe4000d000000 */
[----:B-1----:R-:W-:Y:S01]  /*23b0*/  UIMAD.WIDE.U32 UR16, UR6, UR10, URZ ;  /* 0x0000000a061072a5 */ /* 0x002fe2000f8e00ff */
[----:B------:R-:W-:Y:S01]  /*23c0*/  UMOV UR4, UR23 ;  /* 0x0000001700047c82 */ /* 0x000fe20008000000 */
[----:B------:R-:W-:Y:S02]  /*23d0*/  UIMAD.WIDE.U32 UR18, UR38, UR12, URZ ;  /* 0x0000000c261272a5 */ /* 0x000fe4000f8e00ff */
[----:B------:R-:W-:-:S03]  /*23e0*/  UIMAD.WIDE.U32 UR22, UR8, UR10, URZ ;  /* 0x0000000a081672a5 */ /* 0x000fc6000f8e00ff */
[----:B------:R-:W-:Y:S01]  /*23f0*/  UMOV UR16, UR17 ;  /* 0x0000001100107c82 */ /* 0x000fe20008000000 */
[----:B------:R-:W-:Y:S02]  /*2400*/  USHF.R.U32.HI UR4, URZ, UR25, UR4 ;  /* 0x00000019ff047299 */ /* 0x000fe40008011604 */
[----:B------:R-:W-:Y:S01]  /*2410*/  @UP3 USHF.R.U32.HI UR6, URZ, UR11, UR16 ;  /* 0x0000000bff063299 */ /* 0x000fe20008011610 */
[----:B------:R-:W-:Y:S01]  /*2420*/  UMOV UR18, UR19 ;  /* 0x0000001300127c82 */ /* 0x000fe20008000000 */
[----:B------:R-:W-:Y:S01]  /*2430*/  UMOV UR22, UR23 ;  /* 0x0000001700167c82 */ /* 0x000fe20008000000 */
[----:B------:R-:W-:Y:S02]  /*2440*/  USHF.R.U32.HI UR13, URZ, UR13, UR18 ;  /* 0x0000000dff0d7299 */ /* 0x000fe40008011612 */
[----:B------:R-:W-:Y:S02]  /*2450*/  USEL UR4, UR37, UR4, !UP0 ;  /* 0x0000000425047287 */ /* 0x000fe4000c000000 */
[----:B------:R-:W-:-:S02]  /*2460*/  @UP3 USHF.R.U32.HI UR8, URZ, UR11, UR22 ;  /* 0x0000000bff083299 */ /* 0x000fc40008011616 */
[----:B------:R-:W-:Y:S02]  /*2470*/  UIMAD UR9, UR42, UR6, URZ ;  /* 0x000000062a0972a4 */ /* 0x000fe4000f8e02ff */
[----:B------:R-:W-:Y:S02]  /*2480*/  USEL UR6, UR38, UR13, !UP2 ;  /* 0x0000000d26067287 */ /* 0x000fe4000d000000 */
[----:B------:R-:W-:Y:S02]  /*2490*/  UIMAD UR12, UR42, UR8, URZ ;  /* 0x000000082a0c72a4 */ /* 0x000fe4000f8e02ff */
[----:B------:R-:W-:Y:S02]  /*24a0*/  UISETP.GE.AND UP0, UPT, UR4, UR9, UPT ;  /* 0x000000090400728c */ /* 0x000fe4000bf06270 */
[----:B------:R-:W-:Y:S02]  /*24b0*/  UIMAD.WIDE.U32 UR16, UR4, UR10, URZ ;  /* 0x0000000a041072a5 */ /* 0x000fe4000f8e00ff */
[----:B------:R-:W-:-:S02]  /*24c0*/  UISETP.GE.OR UP0, UPT, UR6, UR12, UP0 ;  /* 0x0000000c0600728c */ /* 0x000fc40008706670 */
[----:B------:R-:W-:Y:S02]  /*24d0*/  UIMAD.WIDE.U32 UR12, UR6, UR10, URZ ;  /* 0x0000000a060c72a5 */ /* 0x000fe4000f8e00ff */
[----:B------:R-:W-:Y:S01]  /*24e0*/  UIADD3 UR15, UPT, UPT, -UR4, URZ, URZ ;  /* 0x000000ff040f7290 */ /* 0x000fe2000fffe1ff */
[----:B------:R-:W-:Y:S01]  /*24f0*/  UMOV UR10, UR17 ;  /* 0x00000011000a7c82 */ /* 0x000fe20008000000 */
[----:B------:R-:W-:Y:S02]  /*2500*/  UIADD3 UR12, UPT, UPT, -UR6, URZ, URZ ;  /* 0x000000ff060c7290 */ /* 0x000fe4000fffe1ff */
[----:B------:R-:W-:-:S03]  /*2510*/  USHF.R.U32.HI UR10, URZ, UR11, UR10 ;  /* 0x0000000bff0a7299 */ /* 0x000fc6000801160a */
[----:B------:R-:W-:Y:S01]  /*2520*/  @!UP0 UMOV UR9, UR13 ;  /* 0x0000000d00098c82 */ /* 0x000fe20008000000 */
[----:B------:R-:W-:Y:S02]  /*2530*/  UIMAD UR15, UR14, UR15, UR37 ;  /* 0x0000000f0e0f72a4 */ /* 0x000fe4000f8e0225 */
[----:B------:R-:W-:Y:S02]  /*2540*/  USEL UR10, UR4, UR10, !UP3 ;  /* 0x0000000a040a7287 */ /* 0x000fe4000d800000 */
[----:B------:R-:W-:Y:S02]  /*2550*/  @!UP0 USHF.R.U32.HI UR9, URZ, UR11, UR9 ;  /* 0x0000000bff098299 */ /* 0x000fe40008011609 */
[----:B------:R-:W-:Y:S02]  /*2560*/  UIADD3 UR11, UPT, UPT, -UR10, URZ, URZ ;  /* 0x000000ff0a0b7290 */ /* 0x000fe4000fffe1ff */
[----:B------:R-:W-:Y:S02]  /*2570*/  @!UP0 USEL UR9, UR6, UR9, !UP3 ;  /* 0x0000000906098287 */ /* 0x000fe4000d800000 */
[----:B------:R-:W-:-:S02]  /*2580*/  UIMAD UR11, UR42, UR11, UR4 ;  /* 0x0000000b2a0b72a4 */ /* 0x000fc4000f8e0204 */
[----:B------:R-:W-:Y:S02]  /*2590*/  @!UP0 UIADD3 UR10, UPT, UPT, UR10, -UR9, URZ ;  /* 0x800000090a0a8290 */ /* 0x000fe4000fffe0ff */
[----:B------:R-:W-:Y:S02]  /*25a0*/  @!UP0 UIMAD UR9, UR11, UR8, UR9 ;  /* 0x000000080b0982a4 */ /* 0x000fe4000f8e0209 */
[----:B------:R-:W-:Y:S02]  /*25b0*/  @!UP0 UIMAD UR4, UR42, UR10, UR6 ;  /* 0x0000000a2a0482a4 */ /* 0x000fe4000f8e0206 */
[----:B------:R-:W-:Y:S02]  /*25c0*/  UIMAD UR8, UR20, UR12, UR38 ;  /* 0x0000000c140872a4 */ /* 0x000fe4000f8e0226 */
[----:B------:R-:W-:Y:S01]  /*25d0*/  UIMAD UR37, UR4, UR14, UR15 ;  /* 0x0000000e042572a4 */ /* 0x000fe2000f8e020f */
[----:B------:R-:W-:Y:S02]  /*25e0*/  @!UP0 UMOV UR6, UR9 ;  /* 0x0000000900068c82 */ /* 0x000fe40008000000 */
[----:B------:R-:W-:-:S12]  /*25f0*/  UIMAD UR38, UR6, UR20, UR8 ;  /* 0x00000014062672a4 */ /* 0x000fd8000f8e0208 */
.L_x_41:
[----:B------:R-:W3:Y:S02]  /*2600*/  LDCU UR4, c[0x0][0xb30] ;  /* 0x00016600ff0477ac */ /* 0x000ee40008000800 */
[----:B---3--:R-:W-:-:S09]  /*2610*/  UISETP.NE.AND UP0, UPT, UR4, 0x1, UPT ;  /* 0x000000010400788c */ /* 0x008fd2000bf05270 */
[----:B------:R-:W-:Y:S05]  /*2620*/  BRA.U UP0, `(.L_x_42) ;  /* 0x0000000100447547 */ /* 0x000fea000b800000 */
[----:B------:R-:W3:Y:S01]  /*2630*/  LDCU.128 UR12, c[0x0][0xb10] ;  /* 0x00016200ff0c77ac */ /* 0x000ee20008000c00 */
[----:B------:R-:W4:Y:S01]  /*2640*/  LDCU UR16, c[0x0][0xb0c] ;  /* 0x00016180ff1077ac */ /* 0x000f220008000800 */
[----:B------:R-:W1:Y:S01]  /*2650*/  LDCU UR17, c[0x0][0xb20] ;  /* 0x00016400ff1177ac */ /* 0x000e620008000800 */
[----:B---3--:R-:W-:Y:S02]  /*2660*/  UIMAD.WIDE.U32 UR10, UR38, UR12, URZ ;  /* 0x0000000c260a72a5 */ /* 0x008fe4000f8e00ff */
[----:B------:R-:W-:Y:S02]  /*2670*/  UIMAD.WIDE.U32 UR8, UR37, UR15, URZ ;  /* 0x0000000f250872a5 */ /* 0x000fe4000f8e00ff */
[----:B----4-:R-:W-:Y:S02]  /*2680*/  UISETP.NE.AND UP2, UPT, UR16, 0x1, UPT ;  /* 0x000000011000788c */ /* 0x010fe4000bf45270 */
[----:B------:R-:W-:Y:S01]  /*2690*/  UISETP.NE.AND UP0, UPT, UR14, 0x1, UPT ;  /* 0x000000010e00788c */ /* 0x000fe2000bf05270 */
[----:B------:R-:W-:-:S02]  /*26a0*/  UMOV UR6, UR11 ;  /* 0x0000000b00067c82 */ /* 0x000fc40008000000 */
[----:B------:R-:W-:Y:S01]  /*26b0*/  UMOV UR4, UR9 ;  /* 0x0000000900047c82 */ /* 0x000fe20008000000 */
[----:B------:R-:W-:Y:S02]  /*26c0*/  USHF.R.U32.HI UR6, URZ, UR13, UR6 ;  /* 0x0000000dff067299 */ /* 0x000fe40008011606 */
[----:B-1----:R-:W-:Y:S02]  /*26d0*/  USHF.R.U32.HI UR4, URZ, UR17, UR4 ;  /* 0x00000011ff047299 */ /* 0x002fe40008011604 */
[----:B------:R-:W-:Y:S02]  /*26e0*/  USEL UR6, UR38, UR6, !UP2 ;  /* 0x0000000626067287 */ /* 0x000fe4000d000000 */
[----:B------:R-:W-:-:S04]  /*26f0*/  USEL UR4, UR37, UR4, !UP0 ;  /* 0x0000000425047287 */ /* 0x000fc8000c000000 */
[----:B------:R-:W-:Y:S02]  /*2700*/  UIADD3 UR8, UPT, UPT, UR6, -UR4, URZ ;  /* 0x8000000406087290 */ /* 0x000fe4000fffe0ff */
[----:B------:R-:W-:Y:S02]  /*2710*/  UIADD3 UR4, UPT, UPT, -UR6, UR4, URZ ;  /* 0x0000000406047290 */ /* 0x000fe4000fffe1ff */
[----:B------:R-:W-:Y:S02]  /*2720*/  UIMAD UR37, UR8, UR14, UR37 ;  /* 0x0000000e082572a4 */ /* 0x000fe4000f8e0225 */
[----:B------:R-:W-:-:S12]  /*2730*/  UIMAD UR38, UR4, UR16, UR38 ;  /* 0x00000010042672a4 */ /* 0x000fd8000f8e0226 */
.L_x_42:
[----:B------:R-:W-:Y:S01]  /*2740*/  VIADD R11, R11, 0x1 ;  /* 0x000000010b0b7836 */ /* 0x000fe20000000000 */
[----:B------:R-:W-:Y:S02]  /*2750*/  R2UR UR6, R84 ;  /* 0x00000000540672ca */ /* 0x000fe400000e0000 */
[----:B------:R-:W-:Y:S02]  /*2760*/  R2UR UR4, R83 ;  /* 0x00000000530472ca */ /* 0x000fe400000e0000 */
[C---:B------:R-:W-:Y:S02]  /*2770*/  ISETP.NE.AND P0, PT, R11.reuse, 0x2, PT ;  /* 0x000000020b00780c */ /* 0x040fe40003f05270 */
[----:B------:R-:W-:Y:S02]  /*2780*/  PLOP3.LUT P1, PT, PT, PT, PT, 0x80, 0x8 ;  /* 0x000000000008781c */ /* 0x000fe40003f2f070 */
[----:B------:R-:W-:Y:S02]  /*2790*/  SEL R3, RZ, 0x1, P0 ;  /* 0x00000001ff037807 */ /* 0x000fe40000000000 */
[----:B------:R-:W-:-:S02]  /*27a0*/  SEL R11, R11, RZ, P0 ;  /* 0x000000ff0b0b7207 */ /* 0x000fc40000000000 */
[----:B------:R-:W-:Y:S01]  /*27b0*/  LOP3.LUT R10, R10, R3, RZ, 0x3c, !PT ;  /* 0x000000030a0a7212 */ /* 0x000fe200078e3cff */
[----:B------:R-:W-:Y:S02]  /*27c0*/  UIADD3 UR30, UPT, UPT, UR38, UR6, URZ ;  /* 0x00000006261e7290 */ /* 0x000fe4000fffe0ff */
[----:B------:R-:W-:Y:S01]  /*27d0*/  UIADD3 UR31, UPT, UPT, UR37, UR4, URZ ;  /* 0x00000004251f7290 */ /* 0x000fe2000fffe0ff */
[----:B------:R-:W-:Y:S11]  /*27e0*/  BRA.U UP1, `(.L_x_43) ;  /* 0xfffffff101507547 */ /* 0x000ff6000b83ffff */
[----:B------:R-:W-:Y:S01]  /*27f0*/  UIADD3 UR7, UPT, UPT, UR7, 0x48, URZ ;  /* 0x0000004807077890 */ /* 0x000fe2000fffe0ff */
[----:B------:R-:W-:-:S03]  /*2800*/  SHF.L.U32 R3, R12, 0x1f, RZ ;  /* 0x0000001f0c037819 */ /* 0x000fc600000006ff */
[----:B------:R-:W-:-:S09]  /*2810*/  ULEA UR4, UR5, UR7, 0x3 ;  /* 0x0000000705047291 */ /* 0x000fd2000f8e18ff */
[----:B------:R-:W3:Y:S02]  /*2820*/  SYNCS.PHASECHK.TRANS64.TRYWAIT P0, [UR4], R3 ;  /* 0x00000003ff0075a7 */ /* 0x000ee40008001104 */
[----:B---3--:R-:W-:Y:S05]  /*2830*/  @!P0 BRA `(.L_x_44) ;  /* 0x00000070009c8947 */ /* 0x008fea0003800000 */
.L_x_149:
[----:B------:R-:W-:-:S04]  /*2840*/  UIADD3 UR4, UPT, UPT, UR5, 0x1, URZ ;  /* 0x0000000105047890 */ /* 0x000fc8000fffe0ff */
[----:B------:R-:W-:-:S04]  /*2850*/  UISETP.NE.AND UP0, UPT, UR4, 0x9, UPT ;  /* 0x000000090400788c */ /* 0x000fc8000bf05270 */
[----:B------:R-:W-:Y:S02]  /*2860*/  USEL UR6, URZ, 0x1, UP0 ;  /* 0x00000001ff067887 */ /* 0x000fe40008000000 */
[----:B------:R-:W-:-:S04]  /*2870*/  USEL UR4, UR4, URZ, UP0 ;  /* 0x000000ff04047287 */ /* 0x000fc80008000000 */
[----:B------:R-:W-:Y:S01]  /*2880*/  ULEA UR5, UR4, UR7, 0x3 ;  /* 0x0000000704057291 */ /* 0x000fe2000f8e18ff */
[----:B------:R-:W-:-:S04]  /*2890*/  LOP3.LUT R2, R12, UR6, RZ, 0x3c, !PT ;  /* 0x000000060c027c12 */ /* 0x000fc8000f8e3cff */
[----:B-1----:R-:W-:-:S04]  /*28a0*/  SHF.L.U32 R3, R2, 0x1f, RZ ;  /* 0x0000001f02037819 */ /* 0x002fc800000006ff */
[----:B------:R-:W1:Y:S02]  /*28b0*/  SYNCS.PHASECHK.TRANS64.TRYWAIT P0, [UR5], R3 ;  /* 0x00000003ff0075a7 */ /* 0x000e640008001105 */
[----:B-1----:R-:W-:Y:S05]  /*28c0*/  @!P0 BRA `(.L_x_45) ;  /* 0x0000007000908947 */ /* 0x002fea0003800000 */
.L_x_151:
        /* <DEDUP_REMOVED lines=9> */
.L_x_153:
        /* <DEDUP_REMOVED lines=9> */
.L_x_155:
        /* <DEDUP_REMOVED lines=9> */
.L_x_157:
        /* <DEDUP_REMOVED lines=9> */
.L_x_159:
        /* <DEDUP_REMOVED lines=9> */
.L_x_161:
        /* <DEDUP_REMOVED lines=9> */
.L_x_163:
[----:B------:R-:W-:-:S04]  /*2c30*/  UIADD3 UR4, UPT, UPT, UR4, 0x1, URZ ;  /* 0x0000000104047890 */ /* 0x000fc8000fffe0ff */
[----:B------:R-:W-:-:S04]  /*2c40*/  UISETP.NE.AND UP0, UPT, UR4, 0x9, UPT ;  /* 0x000000090400788c */ /* 0x000fc8000bf05270 */
[----:B------:R-:W-:Y:S02]  /*2c50*/  USEL UR5, URZ, 0x1, UP0 ;  /* 0x00000001ff057887 */ /* 0x000fe40008000000 */
[----:B------:R-:W-:-:S04]  /*2c60*/  USEL UR4, UR4, URZ, UP0 ;  /* 0x000000ff04047287 */ /* 0x000fc80008000000 */
[----:B------:R-:W-:Y:S01]  /*2c70*/  ULEA UR4, UR4, UR7, 0x3 ;  /* 0x0000000704047291 */ /* 0x000fe2000f8e18ff */
[----:B-1----:R-:W-:-:S04]  /*2c80*/  LOP3.LUT R3, R2, UR5, RZ, 0x3c, !PT ;  /* 0x0000000502037c12 */ /* 0x002fc8000f8e3cff */
[----:B------:R-:W-:Y:S01]  /*2c90*/  SHF.L.U32 R3, R3, 0x1f, RZ ;  /* 0x0000001f03037819 */ /* 0x000fe200000006ff */
[----:B------:R-:W-:-:S07]  /*2ca0*/  IMAD.U32 R0, RZ, RZ, UR4 ;  /* 0x00000004ff007e24 */ /* 0x000fce000f8e00ff */
.L_x_52:
[----:B-1----:R1:W3:Y:S02]  /*2cb0*/  SYNCS.PHASECHK.TRANS64.TRYWAIT P0, [R0+URZ], R3 ;  /* 0x00000003000075a7 */ /* 0x0022e400080011ff */
[----:B---3--:R-:W-:Y:S05]  /*2cc0*/  @!P0 NANOSLEEP.SYNCS 0x989680 ;  /* 0x009896800000895d */ /* 0x008fea0003900000 */
[----:B------:R-:W3:Y:S02]  /*2cd0*/  @!P0 SYNCS.PHASECHK.TRANS64 P0, [R0+URZ], R3 ;  /* 0x00000003000085a7 */ /* 0x000ee400080010ff */
[----:B--23--:R-:W-:Y:S05]  /*2ce0*/  @P0 EXIT ;  /* 0x000000000000094d */ /* 0x00cfea0003800000 */
[----:B------:R-:W-:Y:S05]  /*2cf0*/  BRA `(.L_x_52) ;  /* 0xfffffffc00ec7947 */ /* 0x000fea000383ffff */
.L_x_23:
[----:B------:R-:W2:Y:S02]  /*2d00*/  S2UR UR4, SR_CgaCtaId ;  /* 0x00000000000479c3 */ /* 0x000ea40000008800 */
[----:B--2---:R-:W-:-:S04]  /*2d10*/  UISETP.NE.AND UP0, UPT, UR4, URZ, UPT ;  /* 0x000000ff0400728c */ /* 0x004fc8000bf05270 */
[----:B------:R-:W-:-:S09]  /*2d20*/  UISETP.NE.OR UP0, UPT, UR18, 0x1, UP0 ;  /* 0x000000011200788c */ /* 0x000fd20008705670 */
[----:B------:R-:W-:Y:S05]  /*2d30*/  BRA.U UP0, `(.L_x_53) ;  /* 0x00000005004c7547 */ /* 0x000fea000b800000 */
[----:B------:R-:W2:Y:S01]  /*2d40*/  S2UR UR5, SR_CgaCtaId ;  /* 0x00000000000579c3 */ /* 0x000ea20000008800 */
[----:B------:R-:W-:Y:S01]  /*2d50*/  UMOV UR4, 0x400 ;  /* 0x0000040000047882 */ /* 0x000fe20000000000 */
[----:B------:R-:W-:Y:S01]  /*2d60*/  ISETP.GE.U32.AND P2, PT, R0, 0x2, PT ;  /* 0x000000020000780c */ /* 0x000fe20003f46070 */
[----:B------:R-:W-:Y:S01]  /*2d70*/  IMAD.MOV.U32 R12, RZ, RZ, 0x1 ;  /* 0x00000001ff0c7424 */ /* 0x000fe200078e00ff */
[----:B------:R-:W-:Y:S02]  /*2d80*/  CS2R R10, SRZ ;  /* 0x00000000000a7805 */ /* 0x000fe4000001ff00 */
[----:B------:R-:W-:Y:S01]  /*2d90*/  CS2R R8, SRZ ;  /* 0x0000000000087805 */ /* 0x000fe2000001ff00 */
[----:B--2---:R-:W-:-:S03]  /*2da0*/  ULEA UR6, UR5, UR4, 0x18 ;  /* 0x0000000405067291 */ /* 0x004fc6000f8ec0ff */
[----:B------:R-:W-:-:S09]  /*2db0*/  UMOV UR5, URZ ;  /* 0x000000ff00057c82 */ /* 0x000fd20008000000 */
.L_x_57:
[----:B------:R-:W-:Y:S02]  /*2dc0*/  LEA R2, R8, UR6, 0x3 ;  /* 0x0000000608027c11 */ /* 0x000fe4000f8e18ff */
[----:B------:R-:W-:-:S03]  /*2dd0*/  SHF.L.U32 R5, R9, 0x1f, RZ ;  /* 0x0000001f09057819 */ /* 0x000fc600000006ff */
[----:B------:R-:W-:Y:S01]  /*2de0*/  VIADD R4, R2, 0x150 ;  /* 0x0000015002047836 */ /* 0x000fe20000000000 */
[----:B------:R-:W2:Y:S02]  /*2df0*/  SYNCS.PHASECHK.TRANS64.TRYWAIT P0, [R2+URZ+0x140], R5 ;  /* 0x00014005020075a7 */ /* 0x000ea400080011ff */
[----:B--2---:R-:W-:Y:S05]  /*2e00*/  @!P0 BRA `(.L_x_54) ;  /* 0x0000006c00e88947 */ /* 0x004fea0003800000 */
.L_x_164:
[----:B------:R-:W-:Y:S01]  /*2e10*/  ULEA UR4, UR5, UR6, 0x3 ;  /* 0x0000000605047291 */ /* 0x000fe2000f8e18ff */
[----:B------:R-:W-:Y:S02]  /*2e20*/  PRMT R4, RZ, 0x654, R4 ;  /* 0x00000654ff047816 */ /* 0x000fe40000000004 */
[----:B--2---:R-:W-:Y:S01]  /*2e30*/  SHF.L.U32 R5, R12, 0x1f, RZ ;  /* 0x0000001f0c057819 */ /* 0x004fe200000006ff */
[----:B------:R-:W-:Y:S01]  /*2e40*/  UIADD3 UR7, UPT, UPT, UR4, 0xe0, URZ ;  /* 0x000000e004077890 */ /* 0x000fe2000fffe0ff */
[----:B------:R2:W-:Y:S05]  /*2e50*/  SYNCS.ARRIVE.TRANS64.RED.A1T0 RZ, [R4+URZ], RZ ;  /* 0x000000ff04ff79a7 */ /* 0x0005ea00081004ff */
[----:B------:R-:W-:Y:S01]  /*2e60*/  IMAD.U32 R7, RZ, RZ, UR7 ;  /* 0x00000007ff077e24 */ /* 0x000fe2000f8e00ff */
[----:B------:R-:W3:Y:S04]  /*2e70*/  SYNCS.PHASECHK.TRANS64.TRYWAIT P0, [UR4+0xf0], R5 ;  /* 0x0000f005ff0075a7 */ /* 0x000ee80008001104 */
[----:B------:R-:W-:Y:S01]  /*2e80*/  PRMT R6, R0, 0x654, R7 ;  /* 0x0000065400067816 */ /* 0x000fe20000000007 */
[----:B--2---:R-:W-:Y:S01]  /*2e90*/  @!P2 IMAD.MOV.U32 R4, RZ, RZ, 0x10 ;  /* 0x00000010ff04a424 */ /* 0x004fe200078e00ff */
[----:B---3--:R-:W-:Y:S06]  /*2ea0*/  @!P0 BRA `(.L_x_55) ;  /* 0x0000006c00d48947 */ /* 0x008fec0003800000 */
.L_x_166:
[----:B------:R-:W-:Y:S01]  /*2eb0*/  ULEA UR8, UR5, UR6, 0x4 ;  /* 0x0000000605087291 */ /* 0x000fe2000f8e20ff */
[----:B------:R-:W-:Y:S01]  /*2ec0*/  SEL R3, R6, R3, !P2 ;  /* 0x0000000306037207 */ /* 0x000fe20005000000 */
[----:B------:R-:W-:Y:S01]  /*2ed0*/  UIADD3 UR9, UPT, UPT, UR4, 0xe0, URZ ;  /* 0x000000e004097890 */ /* 0x000fe2000fffe0ff */
[----:B--2---:R-:W-:Y:S01]  /*2ee0*/  LEA R2, R11, UR6, 0x3 ;  /* 0x000000060b027c11 */ /* 0x004fe2000f8e18ff */
[----:B------:R-:W-:Y:S01]  /*2ef0*/  UIADD3 UR8, UPT, UPT, UR8, 0x170, URZ ;  /* 0x0000017008087890 */ /* 0x000fe2000fffe0ff */
[----:B------:R-:W-:Y:S01]  /*2f00*/  SHF.L.U32 R5, R10, 0x1f, RZ ;  /* 0x0000001f0a057819 */ /* 0x000fe200000006ff */
[----:B------:R2:W-:Y:S01]  /*2f10*/  @!P2 SYNCS.ARRIVE.TRANS64.RED RZ, [R3+URZ], R4 ;  /* 0x0000000403ffa9a7 */ /* 0x0005e200080004ff */
[----:B------:R-:W-:Y:S01]  /*2f20*/  UIADD3 UR4, UPT, UPT, UR5, 0x1, URZ ;  /* 0x0000000105047890 */ /* 0x000fe2000fffe0ff */
[----:B------:R-:W-:-:S03]  /*2f30*/  VIADD R8, R8, 0x1 ;  /* 0x0000000108087836 */ /* 0x000fc60000000000 */
[----:B------:R-:W-:Y:S02]  /*2f40*/  UISETP.NE.AND UP0, UPT, UR4, 0x2, UPT ;  /* 0x000000020400788c */ /* 0x000fe4000bf05270 */
[----:B------:R-:W-:Y:S06]  /*2f50*/  UGETNEXTWORKID.BROADCAST [UR8], [UR9] ;  /* 0x00000000080073ca */ /* 0x000fec0008000100 */
[----:B------:R-:W-:Y:S01]  /*2f60*/  USEL UR7, URZ, 0x1, UP0 ;  /* 0x00000001ff077887 */ /* 0x000fe20008000000 */
[----:B------:R-:W-:Y:S01]  /*2f70*/  ISETP.NE.AND P0, PT, R8, 0x2, PT ;  /* 0x000000020800780c */ /* 0x000fe20003f05270 */
[----:B------:R-:W-:Y:S01]  /*2f80*/  USEL UR5, UR4, URZ, UP0 ;  /* 0x000000ff04057287 */ /* 0x000fe20008000000 */
[----:B------:R-:W3:Y:S03]  /*2f90*/  SYNCS.PHASECHK.TRANS64.TRYWAIT P1, [R2+URZ+0xe0], R5 ;  /* 0x0000e005020075a7 */ /* 0x000ee600080211ff */
[----:B------:R-:W-:Y:S01]  /*2fa0*/  LOP3.LUT R12, R12, UR7, RZ, 0x3c, !PT ;  /* 0x000000070c0c7c12 */ /* 0x000fe2000f8e3cff */
[----:B--23--:R-:W-:Y:S07]  /*2fb0*/  @!P1 BRA `(.L_x_56) ;  /* 0x0000006c00a89947 */ /* 0x00cfee0003800000 */
.L_x_167:
[C---:B------:R-:W-:Y:S01]  /*2fc0*/  LEA R4, R11.reuse, UR6, 0x4 ;  /* 0x000000060b047c11 */ /* 0x040fe2000f8e20ff */
[----:B--2---:R-:W-:Y:S01]  /*2fd0*/  VIADD R2, R2, 0xf0 ;  /* 0x000000f002027836 */ /* 0x004fe20000000000 */
[----:B------:R-:W-:Y:S01]  /*2fe0*/  SEL R8, R8, RZ, P0 ;  /* 0x000000ff08087207 */ /* 0x000fe20000000000 */
[----:B------:R-:W-:-:S03]  /*2ff0*/  VIADD R11, R11, 0x1 ;  /* 0x000000010b0b7836 */ /* 0x000fc60000000000 */
[----:B------:R-:W2:Y:S01]  /*3000*/  LDS.128 R4, [R4+0x170] ;  /* 0x0001700004047984 */ /* 0x000ea20000000c00 */
[----:B------:R-:W-:Y:S02]  /*3010*/  PRMT R2, RZ, 0x654, R2 ;  /* 0x00000654ff027816 */ /* 0x000fe40000000002 */
[C---:B------:R-:W-:Y:S01]  /*3020*/  ISETP.NE.AND P1, PT, R11.reuse, 0x2, PT ;  /* 0x000000020b00780c */ /* 0x040fe20003f25270 */
[----:B------:R-:W-:Y:S01]  /*3030*/  @!PT LDS RZ, [RZ] ;  /* 0x00000000fffff984 */ /* 0x000fe20000000800 */
[----:B------:R-:W-:Y:S01]  /*3040*/  @!PT LDS RZ, [RZ] ;  /* 0x00000000fffff984 */ /* 0x000fe20000000800 */
[----:B------:R-:W-:Y:S01]  /*3050*/  @!PT LDS RZ, [RZ] ;  /* 0x00000000fffff984 */ /* 0x000fe20000000800 */
[----:B------:R-:W-:Y:S01]  /*3060*/  @!PT LDS RZ, [RZ] ;  /* 0x00000000fffff984 */ /* 0x000fe20000000800 */
[----:B------:R3:W-:Y:S06]  /*3070*/  MEMBAR.ALL.CTA ;  /* 0x0000000000007992 */ /* 0x0007ec0000008000 */
[----:B---3--:R-:W3:Y:S01]  /*3080*/  FENCE.VIEW.ASYNC.S ;  /* 0x00000000000073c6 */ /* 0x008ee20000000000 */
[----:B------:R-:W-:Y:S01]  /*3090*/  SEL R11, R11, RZ, P1 ;  /* 0x000000ff0b0b7207 */ /* 0x000fe20000800000 */
[----:B---3--:R3:W-:Y:S01]  /*30a0*/  SYNCS.ARRIVE.TRANS64.RED.A1T0 RZ, [R2+URZ], RZ ;  /* 0x000000ff02ff79a7 */ /* 0x0087e200081004ff */
[----:B--2---:R-:W-:-:S02]  /*30b0*/  LOP3.LUT P3, RZ, R6, 0x1, RZ, 0xc0, !PT ;  /* 0x0000000106ff7812 */ /* 0x004fc4000786c0ff */
[----:B------:R-:W-:-:S04]  /*30c0*/  SEL R5, RZ, 0x1, P1 ;  /* 0x00000001ff057807 */ /* 0x000fc80000800000 */
[----:B------:R-:W-:Y:S02]  /*30d0*/  LOP3.LUT R10, R10, R5, RZ, 0x3c, !PT ;  /* 0x000000050a0a7212 */ /* 0x000fe400078e3cff */
[----:B---3--:R-:W-:-:S04]  /*30e0*/  SEL R2, RZ, 0x1, P0 ;  /* 0x00000001ff027807 */ /* 0x008fc80000000000 */
[----:B------:R-:W-:Y:S01]  /*30f0*/  LOP3.LUT R9, R9, R2, RZ, 0x3c, !PT ;  /* 0x0000000209097212 */ /* 0x000fe200078e3cff */
[----:B------:R-:W-:Y:S06]  /*3100*/  @P3 BRA `(.L_x_57) ;  /* 0xfffffffc002c3947 */ /* 0x000fec000383ffff */
[----:B------:R-:W-:Y:S01]  /*3110*/  ULEA UR4, UR5, UR6, 0x3 ;  /* 0x0000000605047291 */ /* 0x000fe2000f8e18ff */
[----:B------:R-:W-:-:S08]  /*3120*/  SHF.L.U32 R3, R12, 0x1f, RZ ;  /* 0x0000001f0c037819 */ /* 0x000fd000000006ff */
[----:B------:R-:W2:Y:S02]  /*3130*/  SYNCS.PHASECHK.TRANS64 P0, [UR4+0xf0], R3 ;  /* 0x0000f003ff0075a7 */ /* 0x000ea40008001004 */
[----:B--2---:R-:W-:Y:S05]  /*3140*/  @P0 BRA `(.L_x_58) ;  /* 0x0000000000080947 */ /* 0x004fea0003800000 */
[----:B------:R-:W2:Y:S02]  /*3150*/  SYNCS.PHASECHK.TRANS64.TRYWAIT P0, [UR4+0xf0], R3 ;  /* 0x0000f003ff0075a7 */ /* 0x000ea40008001104 */
[----:B--2---:R-:W-:Y:S05]  /*3160*/  @!P0 BRA `(.L_x_59) ;  /* 0x0000006c00508947 */ /* 0x004fea0003800000 */
.L_x_58:
[----:B------:R-:W-:-:S04]  /*3170*/  UIADD3 UR7, UPT, UPT, UR5, 0x1, URZ ;  /* 0x0000000105077890 */ /* 0x000fc8000fffe0ff */
[----:B------:R-:W-:-:S04]  /*3180*/  UISETP.NE.AND UP0, UPT, UR7, 0x2, UPT ;  /* 0x000000020700788c */ /* 0x000fc8000bf05270 */
[----:B------:R-:W-:Y:S02]  /*3190*/  USEL UR8, URZ, 0x1, UP0 ;  /* 0x00000001ff087887 */ /* 0x000fe40008000000 */
[----:B------:R-:W-:-:S04]  /*31a0*/  USEL UR7, UR7, URZ, UP0 ;  /* 0x000000ff07077287 */ /* 0x000fc80008000000 */
[----:B------:R-:W-:Y:S01]  /*31b0*/  ULEA UR7, UR7, UR6, 0x3 ;  /* 0x0000000607077291 */ /* 0x000fe2000f8e18ff */
[----:B--2---:R-:W-:-:S04]  /*31c0*/  LOP3.LUT R3, R12, UR8, RZ, 0x3c, !PT ;  /* 0x000000080c037c12 */ /* 0x004fc8000f8e3cff */
[----:B------:R-:W-:-:S04]  /*31d0*/  SHF.L.U32 R0, R3, 0x1f, RZ ;  /* 0x0000001f03007819 */ /* 0x000fc800000006ff */
[----:B------:R-:W2:Y:S02]  /*31e0*/  SYNCS.PHASECHK.TRANS64 P0, [UR7+0xf0], R0 ;  /* 0x0000f000ff0075a7 */ /* 0x000ea40008001007 */
[----:B-12---:R-:W-:Y:S05]  /*31f0*/  @P0 EXIT ;  /* 0x000000000000094d */ /* 0x006fea0003800000 */
[----:B------:R-:W-:Y:S02]  /*3200*/  SHF.L.U32 R3, R3, 0x1f, RZ ;  /* 0x0000001f03037819 */ /* 0x000fe400000006ff */
[----:B------:R-:W-:-:S07]  /*3210*/  MOV R0, UR7 ;  /* 0x0000000700007c02 */ /* 0x000fce0008000f00 */
.L_x_60:
[----:B-1----:R1:W2:Y:S02]  /*3220*/  SYNCS.PHASECHK.TRANS64.TRYWAIT P0, [R0+URZ+0xf0], R3 ;  /* 0x0000f003000075a7 */ /* 0x0022a400080011ff */
[----:B--2---:R-:W-:Y:S05]  /*3230*/  @!P0 NANOSLEEP.SYNCS 0x989680 ;  /* 0x009896800000895d */ /* 0x004fea0003900000 */
[----:B------:R-:W2:Y:S02]  /*3240*/  @!P0 SYNCS.PHASECHK.TRANS64 P0, [R0+URZ+0xf0], R3 ;  /* 0x0000f003000085a7 */ /* 0x000ea400080010ff */
[----:B--2---:R-:W-:Y:S05]  /*3250*/  @P0 EXIT ;  /* 0x000000000000094d */ /* 0x004fea0003800000 */
[----:B------:R-:W-:Y:S05]  /*3260*/  BRA `(.L_x_60) ;  /* 0xfffffffc00ec7947 */ /* 0x000fea000383ffff */
.L_x_53:
[----:B------:R-:W-:Y:S05]  /*3270*/  BRA.U UP5, `(.L_x_61) ;  /* 0x0000000d05a07547 */ /* 0x000fea000b800000 */
[----:B------:R-:W2:Y:S01]  /*3280*/  S2UR UR7, SR_CgaCtaId ;  /* 0x00000000000779c3 */ /* 0x000ea20000008800 */
[----:B------:R-:W-:Y:S01]  /*3290*/  UMOV UR4, 0x40 ;  /* 0x0000004000047882 */ /* 0x000fe20000000000 */
[----:B------:R-:W-:Y:S01]  /*32a0*/  NOP ;  /* 0x0000000000007918 */ /* 0x000fe20000000000 */
[----:B------:R-:W-:Y:S01]  /*32b0*/  UMOV UR6, 0x400 ;  /* 0x0000040000067882 */ /* 0x000fe20000000000 */
[----:B--2---:R-:W-:Y:S02]  /*32c0*/  ULEA UR5, UR7, UR4, 0x18 ;  /* 0x0000000407057291 */ /* 0x004fe4000f8ec0ff */
[----:B------:R-:W-:-:S07]  /*32d0*/  ULEA UR6, UR7, UR6, 0x18 ;  /* 0x0000000607067291 */ /* 0x000fce000f8ec0ff */
[----:B------:R-:W2:Y:S02]  /*32e0*/  LDS.U8 R0, [UR5+0x1c] ;  /* 0x00001c05ff007984 */ /* 0x000ea40008000000 */
[----:B--2---:R-:W-:-:S13]  /*32f0*/  ISETP.NE.AND P0, PT, R0, RZ, PT ;  /* 0x000000ff0000720c */ /* 0x004fda0003f05270 */
[----:B------:R-:W-:Y:S05]  /*3300*/  @P0 BRA `(.L_x_62) ;  /* 0x0000000000580947 */ /* 0x000fea0003800000 */
[----:B------:R-:W-:-:S13]  /*3310*/  ELECT P0, URZ, PT ;  /* 0x0000000000ff782f */ /* 0x000fda0003800000 */
[----:B------:R-:W-:Y:S05]  /*3320*/  @!P0 BRA `(.L_x_63) ;  /* 0x0000000000608947 */ /* 0x000fea0003800000 */
[----:B------:R-:W-:Y:S01]  /*3330*/  UMOV UR4, 0x10 ;  /* 0x0000001000047882 */ /* 0x000fe20000000000 */
[----:B------:R-:W-:Y:S01]  /*3340*/  HFMA2 R0, -RZ, RZ, 0, 5.9604644775390625e-08 ;  /* 0x00000001ff007431 */ /* 0x000fe200000001ff */
[----:B------:R-:W-:-:S03]  /*3350*/  MOV R3, 0xffff ;  /* 0x0000ffff00037802 */ /* 0x000fc60000000f00 */
[----:B------:R-:W-:Y:S04]  /*3360*/  DEPBAR.LE SB2, 0x36 ;  /* 0x0000ad800000791a */ /* 0x000fe80000000000 */
[----:B------:R-:W2:Y:S02]  /*3370*/  UTCATOMSWS.FIND_AND_SET.ALIGN UP0, UR4, UR4 ;  /* 0x00000004000475e3 */ /* 0x000ea40008000800 */
[----:B--2---:R-:W-:Y:S01]  /*3380*/  MOV R4, UR4 ;  /* 0x0000000400047c02 */ /* 0x004fe20008000f00 */
[----:B------:R-:W-:Y:S06]  /*3390*/  BRA.U UP0, `(.L_x_64) ;  /* 0x0000000100187547 */ /* 0x000fec000b800000 */
.L_x_65:
[----:B------:R-:W-:Y:S05]  /*33a0*/  NANOSLEEP 0x64 ;  /* 0x000000640000795d */ /* 0x000fea0003800000 */
[----:B------:R-:W-:-:S05]  /*33b0*/  UMOV UR4, 0x10 ;  /* 0x0000001000047882 */ /* 0x000fca0000000000 */
[----:B------:R-:W-:Y:S04]  /*33c0*/  DEPBAR.LE SB2, 0x36 ;  /* 0x0000ad800000791a */ /* 0x000fe80000000000 */
[----:B------:R-:W2:Y:S02]  /*33d0*/  UTCATOMSWS.FIND_AND_SET.ALIGN UP0, UR4, UR4 ;  /* 0x00000004000475e3 */ /* 0x000ea40008000800 */
[----:B--2---:R-:W-:Y:S01]  /*33e0*/  MOV R4, UR4 ;  /* 0x0000000400047c02 */ /* 0x004fe20008000f00 */
[----:B------:R-:W-:Y:S05]  /*33f0*/  BRA.U !UP0, `(.L_x_65) ;  /* 0xfffffffd08e87547 */ /* 0x000fea000b83ffff */
.L_x_64:
[-C--:B------:R-:W-:Y:S02]  /*3400*/  SHF.L.U32 R3, R3, R4.reuse, RZ ;  /* 0x0000000403037219 */ /* 0x080fe400000006ff */
[----:B------:R-:W-:Y:S01]  /*3410*/  SHF.L.U32 R0, R0, R4, RZ ;  /* 0x0000000400007219 */ /* 0x000fe200000006ff */
[----:B------:R-:W-:Y:S02]  /*3420*/  IMAD.SHL.U32 R4, R4, 0x20, RZ ;  /* 0x0000002004047824 */ /* 0x000fe400078e00ff */
[----:B------:R2:W-:Y:S04]  /*3430*/  ATOMS.OR RZ, [UR5+0x14], R3 ;  /* 0x00001403ffff798c */ /* 0x0005e8000b000005 */
[----:B------:R2:W-:Y:S04]  /*3440*/  ATOMS.OR RZ, [UR5+0x18], R0 ;  /* 0x00001800ffff798c */ /* 0x0005e8000b000005 */
[----:B------:R2:W-:Y:S01]  /*3450*/  STS [UR6+0x190], R4 ;  /* 0x00019004ff007988 */ /* 0x0005e20008000806 */
[----:B------:R-:W-:Y:S05]  /*3460*/  BRA `(.L_x_63) ;  /* 0x0000000000107947 */ /* 0x000fea0003800000 */
.L_x_62:
[----:B------:R-:W-:Y:S02]  /*3470*/  MOV R0, 0xffffffff ;  /* 0xffffffff00007802 */ /* 0x000fe40000000f00 */
[----:B------:R-:W-:-:S03]  /*3480*/  MOV R4, 0x34b0 ;  /* 0x000034b000047802 */ /* 0x000fc60000000f00 */
[----:B------:R2:W-:Y:S04]  /*3490*/  STS [UR6+0x190], R0 ;  /* 0x00019000ff007988 */ /* 0x0005e80008000806 */
[----:B-12--5:R-:W-:Y:S05]  /*34a0*/  CALL.REL.NOINC `($__internal_1_$__cuda_sm10x_tcgen05_guardrail_trap_phase_invalid_during_alloc) ;  /* 0x0000007000987944 */ /* 0x026fea0003c00000 */
.L_x_63:
[----:B------:R-:W-:Y:S05]  /*34b0*/  WARPSYNC.ALL ;  /* 0x0000000000007948 */ /* 0x000fea0003800000 */
[----:B------:R-:W3:Y:S01]  /*34c0*/  S2UR UR4, SR_CgaCtaId ;  /* 0x00000000000479c3 */ /* 0x000ee20000008800 */
[----:B------:R-:W-:Y:S01]  /*34d0*/  UMOV UR17, 0x400 ;  /* 0x0000040000117882 */ /* 0x000fe20000000000 */
[----:B------:R-:W-:-:S06]  /*34e0*/  NOP ;  /* 0x0000000000007918 */ /* 0x000fcc0000000000 */
[----:B------:R-:W-:Y:S06]  /*34f0*/  BAR.ARV 0x6, 0xa0 ;  /* 0x0182800000007b1d */ /* 0x000fec0000002000 */
[----:B------:R-:W4:Y:S01]  /*3500*/  LDCU UR5, c[0x0][0x38c] ;  /* 0x00007180ff0577ac */ /* 0x000f220008000800 */
[----:B------:R-:W-:Y:S01]  /*3510*/  LOP3.LUT R2, R2, 0xffff, RZ, 0xc0, !PT ;  /* 0x0000ffff02027812 */ /* 0x000fe200078ec0ff */
[----:B------:R-:W-:Y:S01]  /*3520*/  IMAD.MOV.U32 R11, RZ, RZ, 0x1 ;  /* 0x00000001ff0b7424 */ /* 0x000fe200078e00ff */
[----:B------:R-:W-:Y:S01]  /*3530*/  CS2R R8, SRZ ;  /* 0x0000000000087805 */ /* 0x000fe2000001ff00 */
[----:B------:R-:W1:Y:S01]  /*3540*/  LDCU UR8, c[0x0][0x38c] ;  /* 0x00007180ff0877ac */ /* 0x000e620008000800 */
[----:B------:R-:W-:Y:S01]  /*3550*/  R2UR UR19, R2 ;  /* 0x00000000021372ca */ /* 0x000fe200000e0000 */
[----:B------:R-:W-:Y:S01]  /*3560*/  IMAD.MOV.U32 R10, RZ, RZ, RZ ;  /* 0x000000ffff0a7224 */ /* 0x000fe200078e00ff */
[----:B------:R-:W-:Y:S01]  /*3570*/  UMOV UR22, URZ ;  /* 0x000000ff00167c82 */ /* 0x000fe20008000000 */
[----:B------:R-:W-:Y:S01]  /*3580*/  UMOV UR14, URZ ;  /* 0x000000ff000e7c82 */ /* 0x000fe20008000000 */
[----:B---3--:R-:W-:Y:S01]  /*3590*/  ULEA UR17, UR4, UR17, 0x18 ;  /* 0x0000001104117291 */ /* 0x008fe2000f8ec0ff */
[----:B------:R-:W-:Y:S01]  /*35a0*/  UMOV UR26, 0x0 ;  /* 0x00000000001a7882 */ /* 0x000fe20000000000 */
[----:B------:R-:W-:-:S02]  /*35b0*/  UMOV UR27, 0x4400010 ;  /* 0x04400010001b7882 */ /* 0x000fc40000000000 */
[----:B------:R-:W-:Y:S02]  /*35c0*/  UIADD3 UR6, UPT, UPT, UR17, 0x8800, URZ ;  /* 0x0000880011067890 */ /* 0x000fe4000fffe0ff */
[----:B------:R-:W-:Y:S02]  /*35d0*/  UIADD3 UR7, UPT, UPT, UR17, 0x11800, URZ ;  /* 0x0001180011077890 */ /* 0x000fe4000fffe0ff */
[----:B----4-:R-:W-:Y:S01]  /*35e0*/  UIADD3 UR5, UPT, UPT, UR5, 0x1f, URZ ;  /* 0x0000001f05057890 */ /* 0x010fe2000fffe0ff */
[----:B--2---:R-:W2:Y:S01]  /*35f0*/  LDS R0, [UR17+0x190] ;  /* 0x00019011ff007984 */ /* 0x004ea20008000800 */
[----:B------:R-:W-:Y:S02]  /*3600*/  USHF.R.U32.HI UR6, URZ, 0x4, UR6 ;  /* 0x00000004ff067899 */ /* 0x000fe40008011606 */
[----:B------:R-:W-:Y:S02]  /*3610*/  USHF.R.S32.HI UR4, URZ, 0x1f, UR5 ;  /* 0x0000001fff047899 */ /* 0x000fe40008011405 */
[----:B------:R-:W-:-:S02]  /*3620*/  ULOP3.LUT UR6, UR6, 0x3fff, URZ, 0xc0, !UPT ;  /* 0x00003fff06067892 */ /* 0x000fc4000f8ec0ff */
[----:B------:R-:W-:Y:S02]  /*3630*/  ULEA.HI UR4, UR4, UR5, URZ, 0x5 ;  /* 0x0000000504047291 */ /* 0x000fe4000f8f28ff */
[----:B------:R-:W-:Y:S02]  /*3640*/  USHF.R.U32.HI UR5, URZ, 0x4, UR7 ;  /* 0x00000004ff057899 */ /* 0x000fe40008011607 */
[----:B------:R-:W-:Y:S02]  /*3650*/  USHF.R.S32.HI UR28, URZ, 0x5, UR4 ;  /* 0x00000005ff1c7899 */ /* 0x000fe40008011404 */
[----:B------:R-:W-:Y:S02]  /*3660*/  ULOP3.LUT UR5, UR5, 0x3fff, URZ, 0xc0, !UPT ;  /* 0x00003fff05057892 */ /* 0x000fe4000f8ec0ff */
[----:B------:R-:W-:Y:S02]  /*3670*/  UISETP.LT.AND UP0, UPT, UR28, 0x1, UPT ;  /* 0x000000011c00788c */ /* 0x000fe4000bf01270 */
[----:B------:R-:W-:-:S02]  /*3680*/  ULOP3.LUT UR20, UR6, 0x10000, URZ, 0xfc, !UPT ;  /* 0x0001000006147892 */ /* 0x000fc4000f8efcff */
[----:B------:R-:W-:Y:S02]  /*3690*/  USEL UR29, UR28, 0x1, !UP0 ;  /* 0x000000011c1d7887 */ /* 0x000fe4000c000000 */
[----:B------:R-:W-:Y:S02]  /*36a0*/  ULOP3.LUT UR21, UR5, 0x10000, URZ, 0xfc, !UPT ;  /* 0x0001000005157892 */ /* 0x000fe4000f8efcff */
[----:B------:R-:W-:Y:S02]  /*36b0*/  UIADD3 UR29, UPT, UPT, -UR29, URZ, URZ ;  /* 0x000000ff1d1d7290 */ /* 0x000fe4000fffe1ff */
[----:B-1----:R-:W-:Y:S01]  /*36c0*/  UISETP.GE.AND UP4, UPT, UR8, 0x1, UPT ;  /* 0x000000010800788c */ /* 0x002fe2000bf86270 */
[----:B------:R-:W-:Y:S01]  /*36d0*/  UMOV UR24, 0x0 ;  /* 0x0000000000187882 */ /* 0x000fe20000000000 */
[----:B------:R-:W-:Y:S01]  /*36e0*/  UMOV UR25, 0x4400010 ;  /* 0x0440001000197882 */ /* 0x000fe20000000000 */
[----:B--2---:R-:W-:-:S15]  /*36f0*/  R2UR UR30, R0 ;  /* 0x00000000001e72ca */ /* 0x004fde00000e0000 */
.L_x_72:
[----:B------:R-:W-:Y:S02]  /*3700*/  LEA R0, R10, UR17, 0x3 ;  /* 0x000000110a007c11 */ /* 0x000fe4000f8e18ff */
[----:B------:R-:W-:Y:S02]  /*3710*/  SHF.L.U32 R5, R9, 0x1f, RZ ;  /* 0x0000001f09057819 */ /* 0x000fe400000006ff */
[----:B------:R-:W-:Y:S01]  /*3720*/  PLOP3.LUT P0, PT, PT, PT, UP4, 0x80, 0x8 ;  /* 0x000000000008781c */ /* 0x000fe20003f0f048 */
[----:B------:R-:W-:Y:S01]  /*3730*/  VIADD R3, R0, 0xf0 ;  /* 0x000000f000037836 */ /* 0x000fe20000000000 */
[----:B-1----:R-:W1:Y:S02]  /*3740*/  SYNCS.PHASECHK.TRANS64.TRYWAIT P1, [R0+URZ+0xe0], R5 ;  /* 0x0000e005000075a7 */ /* 0x002e6400080211ff */
[----:B-1-3--:R-:W-:Y:S09]  /*3750*/  @!P1 BRA `(.L_x_66) ;  /* 0x0000006400ec9947 */ /* 0x00aff20003800000 */
.L_x_169:
[----:B------:R-:W-:Y:S01]  /*3760*/  LEA R4, R10, UR17, 0x4 ;  /* 0x000000110a047c11 */ /* 0x000fe2000f8e20ff */
[----:B------:R-:W-:Y:S01]  /*3770*/  @UP4 ULEA UR4, UR14, UR17, 0x3 ;  /* 0x000000110e044291 */ /* 0x000fe2000f8e18ff */
[----:B------:R-:W-:Y:S01]  /*3780*/  PLOP3.LUT P2, PT, PT, PT, PT, 0x80, 0x8 ;  /* 0x000000000008781c */ /* 0x000fe20003f4f070 */
[----:B------:R-:W-:Y:S01]  /*3790*/  ULEA UR23, UR22, UR17, 0x3 ;  /* 0x0000001116177291 */ /* 0x000fe2000f8e18ff */
[----:B------:R-:W-:Y:S02]  /*37a0*/  PRMT R3, RZ, 0x654, R3 ;  /* 0x00000654ff037816 */ /* 0x000fe40000000003 */
[----:B-1----:R-:W1:Y:S01]  /*37b0*/  LDS.128 R4, [R4+0x170] ;  /* 0x0001700004047984 */ /* 0x002e620000000c00 */
[----:B------:R-:W-:Y:S02]  /*37c0*/  @P0 SHF.L.U32 R2, R8, 0x1f, RZ ;  /* 0x0000001f08020819 */ /* 0x000fe400000006ff */
[----:B------:R-:W-:Y:S01]  /*37d0*/  SHF.L.U32 R0, R11, 0x1f, RZ ;  /* 0x0000001f0b007819 */ /* 0x000fe200000006ff */
[----:B------:R-:W-:Y:S01]  /*37e0*/  @!PT LDS RZ, [RZ] ;  /* 0x00000000fffff984 */ /* 0x000fe20000000800 */
[----:B------:R-:W-:Y:S01]  /*37f0*/  @!PT LDS RZ, [RZ] ;  /* 0x00000000fffff984 */ /* 0x000fe20000000800 */
[----:B------:R-:W-:Y:S01]  /*3800*/  @!PT LDS RZ, [RZ] ;  /* 0x00000000fffff984 */ /* 0x000fe20000000800 */
[----:B------:R-:W-:Y:S01]  /*3810*/  @!PT LDS RZ, [RZ] ;  /* 0x00000000fffff984 */ /* 0x000fe20000000800 */
[----:B------:R2:W-:Y:S06]  /*3820*/  MEMBAR.ALL.CTA ;  /* 0x0000000000007992 */ /* 0x0005ec0000008000 */
[----:B--2---:R-:W2:Y:S02]  /*3830*/  FENCE.VIEW.ASYNC.S ;  /* 0x00000000000073c6 */ /* 0x004ea40000000000 */
[----:B--2---:R2:W-:Y:S01]  /*3840*/  SYNCS.ARRIVE.TRANS64.RED.A1T0 RZ, [R3+URZ], RZ ;  /* 0x000000ff03ff79a7 */ /* 0x0045e200081004ff */
[----:B------:R2:W3:Y:S01]  /*3850*/  @P0 SYNCS.PHASECHK.TRANS64.TRYWAIT P2, [UR4], R2 ;  /* 0x00000002ff0005a7 */ /* 0x0004e20008041104 */
[----:B------:R-:W-:Y:S01]  /*3860*/  ULEA.HI UR4, UR22, UR22, URZ, 0x1 ;  /* 0x0000001616047291 */ /* 0x000fe2000f8f08ff */
[----:B-1----:R-:W-:-:S03]  /*3870*/  LOP3.LUT P1, RZ, R6, 0x1, RZ, 0xc0, !PT ;  /* 0x0000000106ff7812 */ /* 0x002fc6000782c0ff */
[----:B------:R-:W-:Y:S02]  /*3880*/  USHF.L.U32 UR18, UR4, 0x7, URZ ;  /* 0x0000000704127899 */ /* 0x000fe400080006ff */
[----:B------:R-:W-:Y:S02]  /*3890*/  ULOP3.LUT UR4, UR4, 0xffe, URZ, 0xc0, !UPT ;  /* 0x00000ffe04047892 */ /* 0x000fe4000f8ec0ff */
[----:B------:R-:W-:Y:S02]  /*38a0*/  ULOP3.LUT UR18, UR18, 0xffffff00, URZ, 0xc0, !UPT ;  /* 0xffffff0012127892 */ /* 0x000fe4000f8ec0ff */
[----:B------:R-:W-:Y:S02]  /*38b0*/  UIADD3 UR4, UPT, UPT, -UR4, UR22, URZ ;  /* 0x0000001604047290 */ /* 0x000fe4000fffe1ff */
[----:B------:R-:W-:Y:S01]  /*38c0*/  UIADD3 UR18, UPT, UPT, UR30, UR18, URZ ;  /* 0x000000121e127290 */ /* 0x000fe2000fffe0ff */
[----:B------:R-:W1:Y:S03]  /*38d0*/  SYNCS.PHASECHK.TRANS64.TRYWAIT P0, [UR23+0x120], R0 ;  /* 0x00012000ff0075a7 */ /* 0x000e660008001117 */
[----:B------:R-:W-:Y:S01]  /*38e0*/  ULEA UR18, UR4, UR18, 0x14 ;  /* 0x0000001204127291 */ /* 0x000fe2000f8ea0ff */
[----:B-123--:R-:W-:Y:S11]  /*38f0*/  @!P0 BRA `(.L_x_67) ;  /* 0x0000006400988947 */ /* 0x00eff60003800000 */
.L_x_171:
[----:B------:R-:W-:Y:S01]  /*3900*/  IADD3 R10, PT, PT, R10, 0x1, RZ ;  /* 0x000000010a0a7810 */ /* 0x000fe20007ffe0ff */
[----:B------:R-:W-:Y:S06]  /*3910*/  BRA.U !UP4, `(.L_x_68) ;  /* 0x000000010c987547 */ /* 0x000fec000b800000 */
[----:B------:R-:W-:Y:S01]  /*3920*/  UPLOP3.LUT UP2, UPT, UPT, UPT, UPT, 0x40, 0x4 ;  /* 0x000000000004789c */ /* 0x000fe20003f4e870 */
[----:B------:R-:W-:Y:S01]  /*3930*/  UMOV UR16, UR29 ;  /* 0x0000001d00107c82 */ /* 0x000fe20008000000 */
[----:B------:R-:W-:Y:S01]  /*3940*/  UMOV UR15, UR28 ;  /* 0x0000001c000f7c82 */ /* 0x000fe20008000000 */
[----:B------:R-:W-:-:S08]  /*3950*/  UMOV UR6, UR14 ;  /* 0x0000000e00067c82 */ /* 0x000fd00008000000 */
.L_x_71:
[----:B------:R-:W-:Y:S02]  /*3960*/  UIADD3 UR16, UPT, UPT, UR16, 0x1, URZ ;  /* 0x0000000110107890 */ /* 0x000fe4000fffe0ff */
[----:B--2---:R-:W-:Y:S02]  /*3970*/  ULEA UR5, UR6, UR17, 0x3 ;  /* 0x0000001106057291 */ /* 0x004fe4000f8e18ff */
[----:B------:R-:W-:Y:S01]  /*3980*/  UISETP.NE.AND UP3, UPT, UR16, URZ, UPT ;  /* 0x000000ff1000728c */ /* 0x000fe2000bf65270 */
[----:B---3--:R-:W-:Y:S10]  /*3990*/  @P2 BRA `(.L_x_69) ;  /* 0x00000000000c2947 */ /* 0x008ff40003800000 */
[----:B-1----:R-:W-:Y:S04]  /*39a0*/  SHF.L.U32 R3, R8, 0x1f, RZ ;  /* 0x0000001f08037819 */ /* 0x002fe800000006ff */
[----:B------:R-:W1:Y:S02]  /*39b0*/  SYNCS.PHASECHK.TRANS64.TRYWAIT P0, [UR5], R3 ;  /* 0x00000003ff0075a7 */ /* 0x000e640008001105 */
[----:B-1----:R-:W-:Y:S05]  /*39c0*/  @!P0 BRA `(.L_x_70) ;  /* 0x00000064007c8947 */ /* 0x002fea0003800000 */
.L_x_69:
[----:B------:R-:W-:Y:S01]  /*39d0*/  UISETP.NE.AND UP0, UPT, UR15, 0x1, UPT ;  /* 0x000000010f00788c */ /* 0x000fe2000bf05270 */
[----:B------:R-:W-:Y:S01]  /*39e0*/  PLOP3.LUT P2, PT, PT, PT, PT, 0x80, 0x8 ;  /* 0x000000000008781c */ /* 0x000fe20003f4f070 */
[----:B------:R-:W-:Y:S02]  /*39f0*/  UIADD3 UR4, UPT, UPT, UR6, 0x1, URZ ;  /* 0x0000000106047890 */ /* 0x000fe4000fffe0ff */
[----:B------:R-:W-:Y:S02]  /*3a00*/  ULEA UR12, UR6, UR21, 0xa ;  /* 0x00000015060c7291 */ /* 0x000fe4000f8e50ff */
[----:B------:R-:W-:Y:S01]  /*3a10*/  UISETP.NE.AND UP1, UPT, UR4, 0x9, UPT ;  /* 0x000000090400788c */ /* 0x000fe2000bf25270 */
[----:B------:R-:W-:Y:S01]  /*3a20*/  PLOP3.LUT P0, PT, PT, PT, UP0, 0x80, 0x8 ;  /* 0x000000000008781c */ /* 0x000fe20003f0f008 */
[----:B------:R-:W-:Y:S02]  /*3a30*/  UIADD3 UR10, UPT, UPT, UR12, 0x2, URZ ;  /* 0x000000020c0a7890 */ /* 0x000fe4000fffe0ff */
[----:B------:R-:W-:Y:S02]  /*3a40*/  USEL UR7, URZ, 0x1, UP1 ;  /* 0x00000001ff077887 */ /* 0x000fe40008800000 */
[----:B------:R-:W-:Y:S02]  /*3a50*/  USEL UR14, UR4, URZ, UP1 ;  /* 0x000000ff040e7287 */ /* 0x000fe40008800000 */
[----:B------:R-:W-:Y:S02]  /*3a60*/  UIADD3 UR15, UPT, UPT, UR15, -0x1, URZ ;  /* 0xffffffff0f0f7890 */ /* 0x000fe4000fffe0ff */
[----:B------:R-:W-:Y:S01]  /*3a70*/  @UP0 ULEA UR4, UR14, UR17, 0x3 ;  /* 0x000000110e040291 */ /* 0x000fe2000f8e18ff */
[----:B------:R-:W-:Y:S01]  /*3a80*/  LOP3.LUT R8, R8, UR7, RZ, 0x3c, !PT ;  /* 0x0000000708087c12 */ /* 0x000fe2000f8e3cff */
[----:B------:R-:W-:Y:S01]  /*3a90*/  UIADD3 UR7, UPT, UPT, UR5, 0x48, URZ ;  /* 0x0000004805077890 */ /* 0x000fe2000fffe0ff */
[----:B------:R-:W-:Y:S02]  /*3aa0*/  UMOV UR13, 0x80004020 ;  /* 0x80004020000d7882 */ /* 0x000fe40000000000 */
[----:B-1----:R-:W-:Y:S01]  /*3ab0*/  @P0 SHF.L.U32 R0, R8, 0x1f, RZ ;  /* 0x0000001f08000819 */ /* 0x002fe200000006ff */
[----:B------:R-:W-:Y:S01]  /*3ac0*/  UMOV UR5, 0x80004020 ;  /* 0x8000402000057882 */ /* 0x000fe20000000000 */
[----:B------:R-:W-:Y:S01]  /*3ad0*/  UMOV UR11, 0x80004020 ;  /* 0x80004020000b7882 */ /* 0x000fe20000000000 */
[----:B------:R-:W-:Y:S01]  /*3ae0*/  UMOV UR9, 0x80004020 ;  /* 0x8000402000097882 */ /* 0x000fe20000000000 */
[----:B------:R2:W3:Y:S01]  /*3af0*/  @P0 SYNCS.PHASECHK.TRANS64.TRYWAIT P2, [UR4], R0 ;  /* 0x00000000ff0005a7 */ /* 0x0004e20008041104 */
[----:B------:R-:W-:Y:S03]  /*3b00*/  ULEA UR4, UR6, UR20, 0x8 ;  /* 0x0000001406047291 */ /* 0x000fe6000f8e40ff */
[----:B------:R-:W-:Y:S01]  /*3b10*/  UMOV UR6, UR14 ;  /* 0x0000000e00067c82 */ /* 0x000fe20008000000 */
[----:B------:R-:W-:Y:S05]  /*3b20*/  UIADD3 UR8, UPT, UPT, UR4, 0x2, URZ ;  /* 0x0000000204087890 */ /* 0x000fea000fffe0ff */
[----:B------:R2:W-:Y:S01]  /*3b30*/  UTCHMMA gdesc[UR4], gdesc[UR12], tmem[UR18], tmem[UR26], idesc[UR27], UP2 ;  /* 0x00ff1a0c040075ea */ /* 0x0005e20009000012 */
[----:B------:R-:W-:Y:S03]  /*3b40*/  UPLOP3.LUT UP2, UPT, UPT, UPT, UPT, 0x80, 0x8 ;  /* 0x000000000008789c */ /* 0x000fe60003f4f070 */
[----:B------:R2:W-:Y:S01]  /*3b50*/  UTCHMMA gdesc[UR8], gdesc[UR10], tmem[UR18], tmem[UR24], idesc[UR25], UPT ;  /* 0x00ff180a080075ea */ /* 0x0005e2000b800012 */
[----:B------:R2:W-:Y:S01]  /*3b60*/  UTCBAR.MULTICAST [UR7], URZ, UR19 ;  /* 0x000000ff070073e9 */ /* 0x0005e20008000813 */
[----:B------:R-:W-:Y:S06]  /*3b70*/  BRA.U UP3, `(.L_x_71) ;  /* 0xfffffffd03787547 */ /* 0x000fec000b83ffff */
.L_x_68:
[----:B--2---:R-:W-:Y:S01]  /*3b80*/  UIADD3 UR4, UPT, UPT, UR22, 0x1, URZ ;  /* 0x0000000116047890 */ /* 0x004fe2000fffe0ff */
[C---:B------:R-:W-:Y:S01]  /*3b90*/  ISETP.NE.AND P0, PT, R10.reuse, 0x2, PT ;  /* 0x000000020a00780c */ /* 0x040fe20003f05270 */
[----:B------:R-:W-:Y:S02]  /*3ba0*/  UIADD3 UR5, UPT, UPT, UR23, 0x100, URZ ;  /* 0x0000010017057890 */ /* 0x000fe4000fffe0ff */
[----:B------:R-:W-:Y:S01]  /*3bb0*/  UISETP.NE.AND UP0, UPT, UR4, 0x4, UPT ;  /* 0x000000040400788c */ /* 0x000fe2000bf05270 */
[----:B-1----:R-:W-:Y:S02]  /*3bc0*/  SEL R0, RZ, 0x1, P0 ;  /* 0x00000001ff007807 */ /* 0x002fe40000000000 */
[----:B------:R-:W-:Y:S01]  /*3bd0*/  SEL R10, R10, RZ, P0 ;  /* 0x000000ff0a0a7207 */ /* 0x000fe20000000000 */
[----:B------:R-:W-:Y:S01]  /*3be0*/  USEL UR6, URZ, 0x1, UP0 ;  /* 0x00000001ff067887 */ /* 0x000fe20008000000 */
[----:B------:R-:W-:Y:S01]  /*3bf0*/  LOP3.LUT R9, R9, R0, RZ, 0x3c, !PT ;  /* 0x0000000009097212 */ /* 0x000fe200078e3cff */
[----:B------:R-:W-:Y:S01]  /*3c00*/  USEL UR22, UR4, URZ, UP0 ;  /* 0x000000ff04167287 */ /* 0x000fe20008000000 */
[----:B------:R1:W-:Y:S03]  /*3c10*/  UTCBAR [UR5], URZ ;  /* 0x000000ff050073e9 */ /* 0x0003e600080000ff */
[----:B------:R-:W-:Y:S01]  /*3c20*/  LOP3.LUT R11, R11, UR6, RZ, 0x3c, !PT ;  /* 0x000000060b0b7c12 */ /* 0x000fe2000f8e3cff */
[----:B------:R-:W-:Y:S07]  /*3c30*/  @P1 BRA `(.L_x_72) ;  /* 0xfffffff800b01947 */ /* 0x000fee000383ffff */
[----:B------:R-:W2:Y:S01]  /*3c40*/  S2UR UR8, SR_CgaCtaId ;  /* 0x00000000000879c3 */ /* 0x000ea20000008800 */
[----:B------:R-:W-:Y:S01]  /*3c50*/  ELECT P0, URZ, PT ;  /* 0x0000000000ff782f */ /* 0x000fe20003800000 */
[----:B------:R-:W-:Y:S01]  /*3c60*/  IMAD.MOV.U32 R0, RZ, RZ, 0x1 ;  /* 0x00000001ff007424 */ /* 0x000fe200078e00ff */
[----:B------:R-:W-:Y:S01]  /*3c70*/  UIADD3 UR17, UPT, UPT, UR17, 0x120, URZ ;  /* 0x0000012011117890 */ /* 0x000fe2000fffe0ff */
[----:B------:R-:W-:Y:S01]  /*3c80*/  SHF.L.U32 R3, R11, 0x1f, RZ ;  /* 0x0000001f0b037819 */ /* 0x000fe200000006ff */
[----:B------:R-:W-:-:S03]  /*3c90*/  UMOV UR4, 0x40 ;  /* 0x0000004000047882 */ /* 0x000fc60000000000 */
[----:B------:R-:W-:Y:S01]  /*3ca0*/  UVIRTCOUNT.DEALLOC.SMPOOL 0x80 ;  /* 0x000000800000784c */ /* 0x000fe20000000000 */
[----:B--2---:R-:W-:Y:S02]  /*3cb0*/  ULEA UR8, UR8, UR4, 0x18 ;  /* 0x0000000408087291 */ /* 0x004fe4000f8ec0ff */
[----:B------:R-:W-:-:S07]  /*3cc0*/  ULEA UR4, UR22, UR17, 0x3 ;  /* 0x0000001116047291 */ /* 0x000fce000f8e18ff */
[----:B------:R2:W-:Y:S02]  /*3cd0*/  @P0 STS.U8 [UR8+0x1c], R0 ;  /* 0x00001c00ff000988 */ /* 0x0005e40008000008 */
[----:B------:R-:W4:Y:S02]  /*3ce0*/  SYNCS.PHASECHK.TRANS64.TRYWAIT P0, [UR4], R3 ;  /* 0x00000003ff0075a7 */ /* 0x000f240008001104 */
[----:B--2-4-:R-:W-:Y:S05]  /*3cf0*/  @!P0 BRA `(.L_x_73) ;  /* 0x0000006000c88947 */ /* 0x014fea0003800000 */
.L_x_174:
[----:B------:R-:W-:-:S04]  /*3d00*/  UIADD3 UR4, UPT, UPT, UR22, 0x1, URZ ;  /* 0x0000000116047890 */ /* 0x000fc8000fffe0ff */
[----:B------:R-:W-:-:S04]  /*3d10*/  UISETP.NE.AND UP0, UPT, UR4, 0x4, UPT ;  /* 0x000000040400788c */ /* 0x000fc8000bf05270 */
[----:B------:R-:W-:Y:S02]  /*3d20*/  USEL UR6, URZ, 0x1, UP0 ;  /* 0x00000001ff067887 */ /* 0x000fe40008000000 */
[----:B------:R-:W-:-:S04]  /*3d30*/  USEL UR4, UR4, URZ, UP0 ;  /* 0x000000ff04047287 */ /* 0x000fc80008000000 */
[----:B-1----:R-:W-:Y:S01]  /*3d40*/  ULEA UR5, UR4, UR17, 0x3 ;  /* 0x0000001104057291 */ /* 0x002fe2000f8e18ff */
[----:B------:R-:W-:-:S04]  /*3d50*/  LOP3.LUT R2, R11, UR6, RZ, 0x3c, !PT ;  /* 0x000000060b027c12 */ /* 0x000fc8000f8e3cff */
[----:B--2---:R-:W-:-:S04]  /*3d60*/  SHF.L.U32 R3, R2, 0x1f, RZ ;  /* 0x0000001f02037819 */ /* 0x004fc800000006ff */
[----:B------:R-:W1:Y:S02]  /*3d70*/  SYNCS.PHASECHK.TRANS64.TRYWAIT P0, [UR5], R3 ;  /* 0x00000003ff0075a7 */ /* 0x000e640008001105 */
[----:B-1----:R-:W-:Y:S05]  /*3d80*/  @!P0 BRA `(.L_x_74) ;  /* 0x0000006000bc8947 */ /* 0x002fea0003800000 */
.L_x_176:
        /* <DEDUP_REMOVED lines=9> */
.L_x_178:
[----:B------:R-:W-:-:S04]  /*3e20*/  UIADD3 UR4, UPT, UPT, UR4, 0x1, URZ ;  /* 0x0000000104047890 */ /* 0x000fc8000fffe0ff */
[----:B------:R-:W-:-:S04]  /*3e30*/  UISETP.NE.AND UP0, UPT, UR4, 0x4, UPT ;  /* 0x000000040400788c */ /* 0x000fc8000bf05270 */
[----:B------:R-:W-:Y:S02]  /*3e40*/  USEL UR5, URZ, 0x1, UP0 ;  /* 0x00000001ff057887 */ /* 0x000fe40008000000 */
[----:B------:R-:W-:-:S04]  /*3e50*/  USEL UR4, UR4, URZ, UP0 ;  /* 0x000000ff04047287 */ /* 0x000fc80008000000 */
[----:B------:R-:W-:Y:S01]  /*3e60*/  ULEA UR4, UR4, UR17, 0x3 ;  /* 0x0000001104047291 */ /* 0x000fe2000f8e18ff */
[----:B-1----:R-:W-:-:S04]  /*3e70*/  LOP3.LUT R3, R2, UR5, RZ, 0x3c, !PT ;  /* 0x0000000502037c12 */ /* 0x002fc8000f8e3cff */
[----:B------:R-:W-:-:S04]  /*3e80*/  SHF.L.U32 R3, R3, 0x1f, RZ ;  /* 0x0000001f03037819 */ /* 0x000fc800000006ff */
[----:B------:R-:W1:Y:S02]  /*3e90*/  SYNCS.PHASECHK.TRANS64.TRYWAIT P0, [UR4], R3 ;  /* 0x00000003ff0075a7 */ /* 0x000e640008001104 */
[----:B-1----:R-:W-:Y:S05]  /*3ea0*/  @!P0 BRA `(.L_x_76) ;  /* 0x0000006000a48947 */ /* 0x002fea0003800000 */
.L_x_180:
[----:B------:R-:W-:Y:S01]  /*3eb0*/  NOP ;  /* 0x0000000000007918 */ /* 0x000fe20000000000 */
[----:B-1----:R-:W1:Y:S01]  /*3ec0*/  LDS R0, [UR8+0x14] ;  /* 0x00001408ff007984 */ /* 0x002e620008000800 */
[----:B------:R-:W-:Y:S01]  /*3ed0*/  ULOP3.LUT UR4, UR30, 0xffff, URZ, 0xc0, !UPT ;  /* 0x0000ffff1e047892 */ /* 0x000fe2000f8ec0ff */
[----:B------:R-:W-:Y:S01]  /*3ee0*/  UMOV UR5, 0xffff ;  /* 0x0000ffff00057882 */ /* 0x000fe20000000000 */
[----:B------:R-:W-:Y:S02]  /*3ef0*/  UMOV UR6, 0x1 ;  /* 0x0000000100067882 */ /* 0x000fe40000000000 */
[----:B------:R-:W-:-:S04]  /*3f00*/  USHF.R.U32.HI UR4, URZ, 0x5, UR4 ;  /* 0x00000005ff047899 */ /* 0x000fc80008011604 */
[----:B------:R-:W-:Y:S02]  /*3f10*/  USHF.L.U32 UR5, UR5, UR4, URZ ;  /* 0x0000000405057299 */ /* 0x000fe400080006ff */
[----:B------:R-:W-:-:S04]  /*3f20*/  USHF.L.U32 UR4, UR6, UR4, URZ ;  /* 0x0000000406047299 */ /* 0x000fc800080006ff */
[----:B-1----:R-:W-:-:S04]  /*3f30*/  LOP3.LUT R0, R0, UR5, RZ, 0xc0, !PT ;  /* 0x0000000500007c12 */ /* 0x002fc8000f8ec0ff */
[----:B------:R-:W-:-:S13]  /*3f40*/  ISETP.NE.AND P0, PT, R0, UR5, PT ;  /* 0x0000000500007c0c */ /* 0x000fda000bf05270 */
[----:B------:R-:W-:Y:S05]  /*3f50*/  @P0 BRA `(.L_x_77) ;  /* 0x0000000000580947 */ /* 0x000fea0003800000 */
[----:B------:R-:W1:Y:S02]  /*3f60*/  LDS R0, [UR8+0x18] ;  /* 0x00001808ff007984 */ /* 0x000e640008000800 */
[----:B-1----:R-:W-:-:S04]  /*3f70*/  LOP3.LUT R0, R0, UR4, RZ, 0xc0, !PT ;  /* 0x0000000400007c12 */ /* 0x002fc8000f8ec0ff */
[----:B------:R-:W-:-:S13]  /*3f80*/  ISETP.NE.AND P0, PT, R0, UR4, PT ;  /* 0x0000000400007c0c */ /* 0x000fda000bf05270 */
[----:B------:R-:W-:Y:S05]  /*3f90*/  @P0 BRA `(.L_x_78) ;  /* 0x00000000003c0947 */ /* 0x000fea0003800000 */
[----:B------:R-:W1:Y:S01]  /*3fa0*/  S2R R2, SR_LANEID ;  /* 0x0000000000027919 */ /* 0x000e620000000000 */
[----:B------:R-:W-:Y:S01]  /*3fb0*/  ULOP3.LUT UR5, URZ, UR5, URZ, 0x33, !UPT ;  /* 0x00000005ff057292 */ /* 0x000fe2000f8e33ff */
[----:B------:R-:W-:Y:S01]  /*3fc0*/  LOP3.LUT R4, RZ, UR4, RZ, 0x33, !PT ;  /* 0x00000004ff047c12 */ /* 0x000fe2000f8e33ff */
[----:B------:R-:W-:Y:S02]  /*3fd0*/  VOTEU.ANY UR4, UPT, PT ;  /* 0x0000000000047886 */ /* 0x000fe400038e0100 */
[----:B------:R-:W-:Y:S01]  /*3fe0*/  UFLO.U32 UR4, UR4 ;  /* 0x00000004000472bd */ /* 0x000fe200080e0000 */
[----:B------:R-:W2:Y:S01]  /*3ff0*/  REDUX UR6, R4 ;  /* 0x00000000040673c4 */ /* 0x000ea20000000000 */
[----:B------:R-:W-:-:S06]  /*4000*/  IMAD.U32 R0, RZ, RZ, UR5 ;  /* 0x00000005ff007e24 */ /* 0x000fcc000f8e00ff */
[----:B------:R4:W-:Y:S01]  /*4010*/  UTCATOMSWS.AND URZ, UR5 ;  /* 0x0000000500ff79e3 */ /* 0x0009e20008000000 */
[----:B------:R-:W3:Y:S01]  /*4020*/  REDUX UR7, R0 ;  /* 0x00000000000773c4 */ /* 0x000ee20000000000 */
[----:B-1----:R-:W-:Y:S01]  /*4030*/  ISETP.EQ.U32.AND P0, PT, R2, UR4, PT ;  /* 0x0000000402007c0c */ /* 0x002fe2000bf02070 */
[----:B--2---:R-:W-:Y:S01]  /*4040*/  IMAD.U32 R2, RZ, RZ, UR6 ;  /* 0x00000006ff027e24 */ /* 0x004fe2000f8e00ff */
[----:B---3--:R-:W-:-:S11]  /*4050*/  MOV R3, UR7 ;  /* 0x0000000700037c02 */ /* 0x008fd60008000f00 */
[----:B------:R4:W-:Y:S04]  /*4060*/  @P0 ATOMS.AND RZ, [UR8+0x14], R3 ;  /* 0x00001403ffff098c */ /* 0x0009e8000a800008 */
[----:B------:R4:W-:Y:S01]  /*4070*/  @P0 ATOMS.AND RZ, [UR8+0x18], R2 ;  /* 0x00001802ffff098c */ /* 0x0009e2000a800008 */
[----:B------:R-:W-:Y:S05]  /*4080*/  BRA `(.L_x_79) ;  /* 0x0000000000147947 */ /* 0x000fea0003800000 */
.L_x_78:
[----:B------:R-:W-:Y:S02]  /*4090*/  MOV R2, 0x40b0 ;  /* 0x000040b000027802 */ /* 0x000fe40000000f00 */
[----:B---3-5:R-:W-:Y:S05]  /*40a0*/  CALL.REL.NOINC `($__internal_0_$__cuda_sm10x_tcgen05_guardrail_trap_col_being_dealloced_not_returned_by_alloc) ;  /* 0x00000064008c7944 */ /* 0x028fea0003c00000 */
[----:B------:R-:W-:Y:S05]  /*40b0*/  BRA `(.L_x_79) ;  /* 0x0000000000087947 */ /* 0x000fea0003800000 */
.L_x_77:
[----:B------:R-:W-:Y:S02]  /*40c0*/  MOV R2, 0x40e0 ;  /* 0x000040e000027802 */ /* 0x000fe40000000f00 */
[----:B---3-5:R-:W-:Y:S05]  /*40d0*/  CALL.REL.NOINC `($__internal_2_$__cuda_sm10x_tcgen05_guardrail_trap_unallocated_columns_being_dealloced) ;  /* 0x0000006400987944 */ /* 0x028fea0003c00000 */
.L_x_79:
[----:B------:R-:W-:Y:S01]  /*40e0*/  NOP ;  /* 0x0000000000007918 */ /* 0x000fe20000000000 */
[----:B----4-:R-:W-:Y:S05]  /*40f0*/  EXIT ;  /* 0x000000000000794d */ /* 0x010fea0003800000 */
.L_x_61:
[----:B------:R-:W-:-:S09]  /*4100*/  UISETP.NE.OR UP0, UPT, UR18, 0x3, !UP3 ;  /* 0x000000031200788c */ /* 0x000fd2000df05670 */
[----:B------:R-:W-:Y:S05]  /*4110*/  BRA.U UP0, `(.L_x_80) ;  /* 0x0000001100887547 */ /* 0x000fea000b800000 */
[----:B------:R-:W2:Y:S01]  /*4120*/  LDCU.64 UR4, c[0x0][0x888] ;  /* 0x00011100ff0477ac */ /* 0x000ea20008000a00 */
[----:B------:R-:W3:Y:S01]  /*4130*/  S2UR UR8, SR_CgaCtaId ;  /* 0x00000000000879c3 */ /* 0x000ee20000008800 */
[----:B------:R-:W-:Y:S02]  /*4140*/  HFMA2 R9, -RZ, RZ, 0, 0 ;  /* 0x00000000ff097431 */ /* 0x000fe400000001ff */
[----:B------:R-:W-:Y:S01]  /*4150*/  IMAD.MOV.U32 R11, RZ, RZ, 0x1 ;  /* 0x00000001ff0b7424 */ /* 0x000fe200078e00ff */
[----:B------:R-:W4:Y:S01]  /*4160*/  LDCU UR40, c[0x0][0x370] ;  /* 0x00006e00ff2877ac */ /* 0x000f220008000800 */
[----:B------:R-:W-:Y:S01]  /*4170*/  IMAD.MOV.U32 R10, RZ, RZ, RZ ;  /* 0x000000ffff0a7224 */ /* 0x000fe200078e00ff */
[----:B------:R-:W-:Y:S01]  /*4180*/  MOV R3, 0x2000 ;  /* 0x0000200000037802 */ /* 0x000fe20000000f00 */
[----:B------:R-:W4:Y:S01]  /*4190*/  LDCU.128 UR44, c[0x0][0xb10] ;  /* 0x00016200ff2c77ac */ /* 0x000f220008000c00 */
[----:B------:R-:W1:Y:S01]  /*41a0*/  LDC.64 R12, c[0x0][0x348] ;  /* 0x0000d200ff0c7b82 */ /* 0x000e620000000a00 */
[----:B------:R-:W3:Y:S01]  /*41b0*/  LDCU UR37, c[0x0][0x374] ;  /* 0x00006e80ff2577ac */ /* 0x000ee20008000800 */
[----:B------:R-:W3:Y:S01]  /*41c0*/  LDCU.64 UR38, c[0x0][0x890] ;  /* 0x00011200ff2677ac */ /* 0x000ee20008000a00 */
[----:B------:R-:W3:Y:S01]  /*41d0*/  LDCU UR15, c[0x0][0xb0c] ;  /* 0x00016180ff0f77ac */ /* 0x000ee20008000800 */
[----:B--2---:R-:W-:Y:S01]  /*41e0*/  UISETP.NE.U32.AND UP0, UPT, UR4, URZ, UPT ;  /* 0x000000ff0400728c */ /* 0x004fe2000bf05070 */
[----:B------:R-:W2:Y:S01]  /*41f0*/  LDCU UR54, c[0x0][0xb20] ;  /* 0x00016400ff3677ac */ /* 0x000ea20008000800 */
[----:B------:R-:W2:Y:S01]  /*4200*/  LDCU UR4, c[0x0][0xb30] ;  /* 0x00016600ff0477ac */ /* 0x000ea20008000800 */
[----:B------:R-:W-:Y:S01]  /*4210*/  UMOV UR21, 0x400 ;  /* 0x0000040000157882 */ /* 0x000fe20000000000 */
[----:B----4-:R-:W-:-:S02]  /*4220*/  UIMAD.WIDE.U32 UR52, UR40, UR44, URZ ;  /* 0x0000002c283472a5 */ /* 0x010fc4000f8e00ff */
[----:B---3--:R-:W-:Y:S02]  /*4230*/  UIMAD.WIDE.U32 UR6, UR37, UR47, URZ ;  /* 0x0000002f250672a5 */ /* 0x008fe4000f8e00ff */
[----:B------:R-:W-:Y:S02]  /*4240*/  ULEA UR21, UR8, UR21, 0x18 ;  /* 0x0000001508157291 */ /* 0x000fe4000f8ec0ff */
[----:B------:R-:W-:Y:S02]  /*4250*/  UISETP.NE.U32.AND UP6, UPT, UR38, URZ, UPT ;  /* 0x000000ff2600728c */ /* 0x000fe4000bfc5070 */
[----:B------:R-:W-:Y:S02]  /*4260*/  UIADD3 UR43, UPT, UPT, UR21, 0xa8, URZ ;  /* 0x000000a8152b7890 */ /* 0x000fe4000fffe0ff */
[----:B------:R-:W-:Y:S02]  /*4270*/  UIADD3 UR33, UPT, UPT, UR21, 0x90, URZ ;  /* 0x0000009015217890 */ /* 0x000fe4000fffe0ff */
[----:B------:R-:W-:-:S02]  /*4280*/  UIADD3 UR25, UPT, UPT, UR21, 0x98, URZ ;  /* 0x0000009815197890 */ /* 0x000fc4000fffe0ff */
[----:B------:R-:W-:Y:S02]  /*4290*/  UIADD3 UR17, UPT, UPT, UR21, 0xa0, URZ ;  /* 0x000000a015117890 */ /* 0x000fe4000fffe0ff */
[----:B------:R-:W-:Y:S02]  /*42a0*/  UISETP.NE.AND.EX UP5, UPT, UR5, URZ, UPT, UP0 ;  /* 0x000000ff0500728c */ /* 0x000fe4000bfa5300 */
[----:B------:R-:W-:Y:S01]  /*42b0*/  UISETP.NE.AND UP0, UPT, UR42, 0x1, UPT ;  /* 0x000000012a00788c */ /* 0x000fe2000bf05270 */
[----:B------:R-:W-:Y:S01]  /*42c0*/  UMOV UR52, UR53 ;  /* 0x0000003500347c82 */ /* 0x000fe20008000000 */
[----:B------:R-:W-:Y:S01]  /*42d0*/  UMOV UR51, UR7 ;  /* 0x0000000700337c82 */ /* 0x000fe20008000000 */
[----:B------:R-:W-:Y:S02]  /*42e0*/  USEL UR41, URZ, 0x1, UP4 ;  /* 0x00000001ff297887 */ /* 0x000fe4000a000000 */
[----:B------:R-:W-:Y:S02]  /*42f0*/  UISETP.NE.AND UP0, UPT, UR15, 0x1, UPT ;  /* 0x000000010f00788c */ /* 0x000fe4000bf05270 */
[----:B------:R-:W-:-:S02]  /*4300*/  UPLOP3.LUT UP4, UPT, UPT, UPT, UPT, 0x40, 0x4 ;  /* 0x000000000004789c */ /* 0x000fc40003f8e870 */
[----:B------:R-:W-:Y:S01]  /*4310*/  UISETP.GE.AND UP2, UPT, UR42, 0x1, UPT ;  /* 0x000000012a00788c */ /* 0x000fe2000bf46270 */
[----:B------:R-:W3:Y:S01]  /*4320*/  LDCU.64 UR22, c[0x0][0xb28] ;  /* 0x00016500ff1677ac */ /* 0x000ee20008000a00 */
[----:B------:R-:W-:Y:S02]  /*4330*/  UISETP.NE.AND.EX UP6, UPT, UR39, URZ, UPT, UP6 ;  /* 0x000000ff2700728c */ /* 0x000fe4000bfc5360 */
[----:B------:R-:W-:Y:S02]  /*4340*/  UPRMT UR43, UR8, 0x654, UR43 ;  /* 0x00000654082b7896 */ /* 0x000fe4000800002b */
[----:B------:R-:W-:Y:S02]  /*4350*/  UPRMT UR50, UR8, 0x654, UR33 ;  /* 0x0000065408327896 */ /* 0x000fe40008000021 */
[----:B------:R-:W-:Y:S02]  /*4360*/  UPRMT UR49, UR8, 0x654, UR25 ;  /* 0x0000065408317896 */ /* 0x000fe40008000019 */
[----:B------:R-:W-:-:S02]  /*4370*/  UPRMT UR48, UR8, 0x654, UR17 ;  /* 0x0000065408307896 */ /* 0x000fc40008000011 */
[----:B------:R-:W-:Y:S02]  /*4380*/  USHF.R.U32.HI UR52, URZ, UR45, UR52 ;  /* 0x0000002dff347299 */ /* 0x000fe40008011634 */
[----:B--2---:R-:W-:Y:S02]  /*4390*/  USHF.R.U32.HI UR51, URZ, UR54, UR51 ;  /* 0x00000036ff337299 */ /* 0x004fe40008011633 */
[----:B------:R-:W-:Y:S02]  /*43a0*/  UISETP.NE.AND UP0, UPT, UR46, 0x1, UPT ;  /* 0x000000012e00788c */ /* 0x000fe4000bf05270 */
[----:B-1----:R-:W-:-:S11]  /*43b0*/  UISETP.NE.AND UP3, UPT, UR4, 0x1, UPT ;  /* 0x000000010400788c */ /* 0x002fd6000bf65270 */
.L_x_91:
[C---:B------:R-:W-:Y:S02]  /*43c0*/  LEA R8, R10.reuse, UR21, 0x3 ;  /* 0x000000150a087c11 */ /* 0x040fe4000f8e18ff */
[----:B------:R-:W-:Y:S02]  /*43d0*/  SHF.L.U32 R5, R9, 0x1f, RZ ;  /* 0x0000001f09057819 */ /* 0x000fe400000006ff */
[----:B------:R-:W-:Y:S02]  /*43e0*/  LEA R6, R10, UR21, 0x4 ;  /* 0x000000150a067c11 */ /* 0x000fe4000f8e20ff */
[----:B-1----:R-:W1:Y:S02]  /*43f0*/  SYNCS.PHASECHK.TRANS64.TRYWAIT P0, [R8+URZ+0xe0], R5 ;  /* 0x0000e005080075a7 */ /* 0x002e6400080011ff */
[----:B-1----:R-:W-:Y:S05]  /*4400*/  @!P0 BRA `(.L_x_81) ;  /* 0x0000005c00648947 */ /* 0x002fea0003800000 */
.L_x_181:
[----:B-1----:R-:W1:Y:S01]  /*4410*/  LDS.128 R4, [R6+0x170] ;  /* 0x0001700006047984 */ /* 0x002e620000000c00 */
[----:B------:R-:W-:Y:S01]  /*4420*/  UISETP.GE.AND UP0, UPT, UR42, 0x1, UPT ;  /* 0x000000012a00788c */ /* 0x000fe2000bf06270 */
[----:B------:R-:W-:Y:S01]  /*4430*/  @!PT LDS RZ, [RZ] ;  /* 0x00000000fffff984 */ /* 0x000fe20000000800 */
[----:B------:R-:W-:Y:S01]  /*4440*/  @!PT LDS RZ, [RZ] ;  /* 0x00000000fffff984 */ /* 0x000fe20000000800 */
[----:B------:R-:W-:Y:S01]  /*4450*/  @!PT LDS RZ, [RZ] ;  /* 0x00000000fffff984 */ /* 0x000fe20000000800 */
[----:B------:R-:W-:Y:S01]  /*4460*/  @!PT LDS RZ, [RZ] ;  /* 0x00000000fffff984 */ /* 0x000fe20000000800 */
[----:B------:R2:W-:Y:S06]  /*4470*/  MEMBAR.ALL.CTA ;  /* 0x0000000000007992 */ /* 0x0005ec0000008000 */
[----:B--2---:R-:W2:Y:S01]  /*4480*/  FENCE.VIEW.ASYNC.S ;  /* 0x00000000000073c6 */ /* 0x004ea20000000000 */
[----:B-1----:R-:W-:Y:S11]  /*4490*/  LOP3.LUT P0, RZ, R6, 0x1, RZ, 0xc0, !PT ;  /* 0x0000000106ff7812 */ /* 0x002ff6000780c0ff */
[----:B------:R-:W-:Y:S02]  /*44a0*/  @!UPT UIADD3 URZ, UPT, UPT, URZ, URZ, URZ ;  /* 0x000000fffffff290 */ /* 0x000fe4000fffe0ff */
[----:B--2---:R-:W-:Y:S01]  /*44b0*/  VOTEU.ANY UP2, P0 ;  /* 0x0000000000ff7886 */ /* 0x004fe20000040100 */
[----:B------:R-:W-:Y:S11]  /*44c0*/  PLOP3.LUT P0, PT, PT, PT, UP2, 0x80, 0x8 ;  /* 0x000000000008781c */ /* 0x000ff60003f0f028 */
[----:B------:R-:W-:Y:S02]  /*44d0*/  @!UPT UIADD3 URZ, UPT, UPT, URZ, URZ, URZ ;  /* 0x000000fffffff290 */ /* 0x000fe4000fffe0ff */
[----:B------:R-:W-:Y:S02]  /*44e0*/  @P0 SHF.R.U32.HI R0, RZ, 0x10, R5 ;  /* 0x00000010ff000819 */ /* 0x000fe40000011605 */
[----:B------:R-:W-:Y:S02]  /*44f0*/  @P0 MOV R2, R4 ;  /* 0x0000000400020202 */ /* 0x000fe40000000f00 */
[----:B------:R-:W-:Y:S01]  /*4500*/  @P0 R2UR UR4, R0 ;  /* 0x00000000000402ca */ /* 0x000fe200000e0000 */
[----:B------:R-:W-:Y:S01]  /*4510*/  VIADD R0, R8, 0xf0 ;  /* 0x000000f008007836 */ /* 0x000fe20000000000 */
[----:B------:R-:W-:Y:S02]  /*4520*/  @P0 LOP3.LUT R4, R5, 0xffff, RZ, 0xc0, !PT ;  /* 0x0000ffff05040812 */ /* 0x000fe400078ec0ff */
[----:B------:R-:W-:Y:S02]  /*4530*/  @P0 R2UR UR6, R2 ;  /* 0x00000000020602ca */ /* 0x000fe400000e0000 */
[----:B------:R-:W-:Y:S02]  /*4540*/  PRMT R0, RZ, 0x654, R0 ;  /* 0x00000654ff007816 */ /* 0x000fe40000000000 */
[----:B------:R-:W-:Y:S02]  /*4550*/  @P0 R2UR UR5, R4 ;  /* 0x00000000040502ca */ /* 0x000fe400000e0000 */
[----:B------:R1:W-:Y:S03]  /*4560*/  SYNCS.ARRIVE.TRANS64.RED.A1T0 RZ, [R0+URZ], RZ ;  /* 0x000000ff00ff79a7 */ /* 0x0003e600081004ff */
[----:B------:R-:W-:Y:S04]  /*4570*/  @UP2 UMOV UR29, UR4 ;  /* 0x00000004001d2c82 */ /* 0x000fe80008000000 */
[----:B------:R-:W-:Y:S04]  /*4580*/  @UP2 UMOV UR14, UR6 ;  /* 0x00000006000e2c82 */ /* 0x000fe80008000000 */
[----:B------:R-:W-:Y:S01]  /*4590*/  @UP2 UMOV UR13, UR5 ;  /* 0x00000005000d2c82 */ /* 0x000fe20008000000 */
[----:B------:R-:W-:Y:S05]  /*45a0*/  BRA.U !UP0, `(.L_x_82) ;  /* 0x0000000108c07547 */ /* 0x000fea000b800000 */
[----:B------:R-:W-:Y:S02]  /*45b0*/  UIMAD.WIDE.U32 UR18, UR13, UR47, URZ ;  /* 0x0000002f0d1272a5 */ /* 0x000fe4000f8e00ff */
[----:B------:R-:W-:Y:S02]  /*45c0*/  UP2UR UR16, UPR, URZ, 0x4 ;  /* 0x00000004ff107883 */ /* 0x000fe40008000000 */
[----:B------:R-:W-:Y:S02]  /*45d0*/  UISETP.NE.AND UP2, UPT, UR46, 0x1, UPT ;  /* 0x000000012e00788c */ /* 0x000fe4000bf45270 */
[----:B------:R-:W-:Y:S02]  /*45e0*/  UIMAD.WIDE.U32 UR26, UR14, UR44, URZ ;  /* 0x0000002c0e1a72a5 */ /* 0x000fe4000f8e00ff */
[----:B------:R-:W-:Y:S02]  /*45f0*/  USEL UR4, UR37, UR51, !UP2 ;  /* 0x0000003325047287 */ /* 0x000fe4000d000000 */
[----:B------:R-:W-:Y:S02]  /*4600*/  UISETP.NE.AND UP0, UPT, UR15, 0x1, UPT ;  /* 0x000000010f00788c */ /* 0x000fe4000bf05270 */
[----:B------:R-:W-:Y:S02]  /*4610*/  UP2UR UR20, UPR, URZ, 0x2 ;  /* 0x00000002ff147883 */ /* 0x000fe40008000000 */
[----:B------:R-:W-:Y:S02]  /*4620*/  UISETP.NE.AND UP1, UPT, UR42, 0x1, UPT ;  /* 0x000000012a00788c */ /* 0x000fe4000bf25270 */
[----:B---3--:R-:W-:Y:S02]  /*4630*/  UIMAD.WIDE.U32 UR8, UR4, UR22, URZ ;  /* 0x00000016040872a5 */ /* 0x008fe4000f8e00ff */
[----:B------:R-:W-:Y:S01]  /*4640*/  USEL UR7, UR40, UR52, !UP0 ;  /* 0x0000003428077287 */ /* 0x000fe2000c000000 */
[----:B------:R-:W-:Y:S02]  /*4650*/  UMOV UR5, UR19 ;  /* 0x0000001300057c82 */ /* 0x000fe40008000000 */
[----:B------:R-:W-:Y:S02]  /*4660*/  USHF.R.U32.HI UR6, URZ, UR54, UR5 ;  /* 0x00000036ff067299 */ /* 0x000fe40008011605 */
[----:B------:R-:W-:Y:S02]  /*4670*/  UIMAD.WIDE.U32 UR10, UR7, UR22, URZ ;  /* 0x00000016070a72a5 */ /* 0x000fe4000f8e00ff */
[----:B------:R-:W-:Y:S02]  /*4680*/  USEL UR6, UR13, UR6, !UP2 ;  /* 0x000000060d067287 */ /* 0x000fe4000d000000 */
[----:B------:R-:W-:Y:S01]  /*4690*/  UISETP.NE.AND UP2, UPT, UR16, URZ, UPT ;  /* 0x000000ff1000728c */ /* 0x000fe2000bf45270 */
[----:B------:R-:W-:Y:S02]  /*46a0*/  UMOV UR5, UR27 ;  /* 0x0000001b00057c82 */ /* 0x000fe40008000000 */
[----:B------:R-:W-:Y:S03]  /*46b0*/  USHF.R.U32.HI UR12, URZ, UR45, UR5 ;  /* 0x0000002dff0c7299 */ /* 0x000fe60008011605 */
[----:B------:R-:W-:Y:S02]  /*46c0*/  UMOV UR5, UR9 ;  /* 0x0000000900057c82 */ /* 0x000fe40008000000 */
[----:B------:R-:W-:Y:S03]  /*46d0*/  @UP1 USHF.R.U32.HI UR4, URZ, UR23, UR5 ;  /* 0x00000017ff041299 */ /* 0x000fe60008011605 */
[----:B------:R-:W-:Y:S01]  /*46e0*/  UMOV UR5, UR11 ;  /* 0x0000000b00057c82 */ /* 0x000fe20008000000 */
[----:B------:R-:W-:Y:S02]  /*46f0*/  UIMAD UR4, UR42, UR4, URZ ;  /* 0x000000042a0472a4 */ /* 0x000fe4000f8e02ff */
[----:B------:R-:W-:Y:S02]  /*4700*/  @UP1 USHF.R.U32.HI UR7, URZ, UR23, UR5 ;  /* 0x00000017ff071299 */ /* 0x000fe40008011605 */
[----:B------:R-:W-:Y:S02]  /*4710*/  USEL UR5, UR14, UR12, !UP0 ;  /* 0x0000000c0e057287 */ /* 0x000fe4000c000000 */
[----:B------:R-:W-:Y:S02]  /*4720*/  UIMAD.WIDE.U32 UR10, UR6, UR22, URZ ;  /* 0x00000016060a72a5 */ /* 0x000fe4000f8e00ff */
[----:B------:R-:W-:Y:S02]  /*4730*/  UIMAD UR8, UR42, UR7, URZ ;  /* 0x000000072a0872a4 */ /* 0x000fe4000f8e02ff */
[----:B------:R-:W-:Y:S03]  /*4740*/  UISETP.GE.AND UP0, UPT, UR6, UR4, UPT ;  /* 0x000000040600728c */ /* 0x000fe6000bf06270 */
[----:B------:R-:W-:Y:S01]  /*4750*/  UMOV UR4, UR11 ;  /* 0x0000000b00047c82 */ /* 0x000fe20008000000 */
[----:B------:R-:W-:Y:S02]  /*4760*/  UISETP.GE.OR UP0, UPT, UR5, UR8, UP0 ;  /* 0x000000080500728c */ /* 0x000fe40008706670 */
[----:B------:R-:W-:Y:S02]  /*4770*/  USHF.R.U32.HI UR4, URZ, UR23, UR4 ;  /* 0x00000017ff047299 */ /* 0x000fe40008011604 */
[----:B------:R-:W-:Y:S02]  /*4780*/  UIMAD.WIDE.U32 UR8, UR5, UR22, URZ ;  /* 0x00000016050872a5 */ /* 0x000fe4000f8e00ff */
[----:B------:R-:W-:Y:S04]  /*4790*/  USEL UR10, UR6, UR4, !UP1 ;  /* 0x00000004060a7287 */ /* 0x000fe8000c800000 */
[----:B------:R-:W-:Y:S01]  /*47a0*/  UIADD3 UR11, UPT, UPT, -UR10, URZ, URZ ;  /* 0x000000ff0a0b7290 */ /* 0x000fe2000fffe1ff */
[----:B------:R-:W-:Y:S02]  /*47b0*/  @!UP0 UMOV UR4, UR9 ;  /* 0x0000000900048c82 */ /* 0x000fe40008000000 */
[----:B------:R-:W-:Y:S02]  /*47c0*/  @!UP0 USHF.R.U32.HI UR4, URZ, UR23, UR4 ;  /* 0x00000017ff048299 */ /* 0x000fe40008011604 */
[----:B------:R-:W-:Y:S02]  /*47d0*/  UIMAD UR8, UR42, UR11, UR6 ;  /* 0x0000000b2a0872a4 */ /* 0x000fe4000f8e0206 */
[----:B------:R-:W-:Y:S02]  /*47e0*/  @!UP0 USEL UR4, UR5, UR4, !UP1 ;  /* 0x0000000405048287 */ /* 0x000fe4000c800000 */
[----:B------:R-:W-:Y:S02]  /*47f0*/  UISETP.NE.AND UP1, UPT, UR20, URZ, UPT ;  /* 0x000000ff1400728c */ /* 0x000fe4000bf25270 */
[----:B------:R-:W-:Y:S02]  /*4800*/  @!UP0 UIMAD UR8, UR7, UR8, UR4 ;  /* 0x00000008070882a4 */ /* 0x000fe4000f8e0204 */
[----:B------:R-:W-:Y:S02]  /*4810*/  @!UP0 UIADD3 UR9, UPT, UPT, UR10, -UR4, URZ ;  /* 0x800000040a098290 */ /* 0x000fe4000fffe0ff */
[----:B------:R-:W-:Y:S02]  /*4820*/  UIADD3 UR4, UPT, UPT, -UR5, URZ, URZ ;  /* 0x000000ff05047290 */ /* 0x000fe4000fffe1ff */
[----:B------:R-:W-:Y:S02]  /*4830*/  UIADD3 UR7, UPT, UPT, -UR6, URZ, URZ ;  /* 0x000000ff06077290 */ /* 0x000fe4000fffe1ff */
[----:B------:R-:W-:Y:S02]  /*4840*/  @!UP0 UIMAD UR6, UR9, UR42, UR5 ;  /* 0x0000002a090682a4 */ /* 0x000fe4000f8e0205 */
[----:B------:R-:W-:Y:S02]  /*4850*/  UIMAD UR14, UR15, UR4, UR14 ;  /* 0x000000040f0e72a4 */ /* 0x000fe4000f8e020e */
[----:B------:R-:W-:Y:S01]  /*4860*/  UIMAD UR13, UR46, UR7, UR13 ;  /* 0x000000072e0d72a4 */ /* 0x000fe2000f8e020d */
[----:B------:R-:W-:Y:S02]  /*4870*/  @!UP0 UMOV UR5, UR8 ;  /* 0x0000000800058c82 */ /* 0x000fe40008000000 */
[----:B------:R-:W-:Y:S02]  /*4880*/  UIMAD UR14, UR5, UR15, UR14 ;  /* 0x0000000f050e72a4 */ /* 0x000fe4000f8e020e */
[----:B------:R-:W-:Y:S11]  /*4890*/  UIMAD UR13, UR6, UR46, UR13 ;  /* 0x0000002e060d72a4 */ /* 0x000ff6000f8e020d */
[----:B------:R-:W-:Y:S01]  /*48a0*/  @!UPT UIADD3 URZ, UPT, UPT, URZ, URZ, URZ ;  /* 0x000000fffffff290 */ /* 0x000fe2000fffe0ff */
.L_x_82:
[----:B------:R-:W2:Y:S01]  /*48b0*/  @!UP3 LDCU.128 UR8, c[0x0][0xb10] ;  /* 0x00016200ff08b7ac */ /* 0x000ea20008000c00 */
[----:B------:R-:W-:Y:S02]  /*48c0*/  ISETP.NE.U32.AND P0, PT, RZ, UR38, PT ;  /* 0x00000026ff007c0c */ /* 0x000fe4000bf05070 */
[----:B------:R-:W-:Y:S02]  /*48d0*/  SHF.L.U32 R4, R11, 0x1f, RZ ;  /* 0x0000001f0b047819 */ /* 0x000fe400000006ff */
[----:B------:R-:W-:Y:S01]  /*48e0*/  ISETP.NE.AND.EX P0, PT, RZ, UR39, PT, P0 ;  /* 0x00000027ff007c0c */ /* 0x000fe2000bf05300 */
[----:B------:R-:W4:Y:S01]  /*48f0*/  @!UP3 LDCU UR5, c[0x0][0xb0c] ;  /* 0x00016180ff05b7ac */ /* 0x000f220008000800 */
[----:B------:R-:W-:Y:S02]  /*4900*/  USHF.L.U32 UR35, UR30, 0x6, URZ ;  /* 0x000000061e237899 */ /* 0x000fe400080006ff */
[----:B------:R-:W-:Y:S02]  /*4910*/  USHF.L.U32 UR34, UR31, 0x8, URZ ;  /* 0x000000081f227899 */ /* 0x000fe400080006ff */
[----:B--2---:R-:W-:Y:S07]  /*4920*/  UIMAD.WIDE.U32 UR6, UR14, UR8, URZ ;  /* 0x000000080e0672a5 */ /* 0x004fee000f8e00ff */
[----:B------:R-:W-:Y:S01]  /*4930*/  @!UP3 UMOV UR4, UR7 ;  /* 0x000000070004bc82 */ /* 0x000fe20008000000 */
[----:B----4-:R-:W-:Y:S02]  /*4940*/  @!UP3 UISETP.NE.AND UP0, UPT, UR5, 0x1, UPT ;  /* 0x000000010500b88c */ /* 0x010fe4000bf05270 */
[----:B------:R-:W-:Y:S02]  /*4950*/  @!UP3 USHF.R.U32.HI UR4, URZ, UR9, UR4 ;  /* 0x00000009ff04b299 */ /* 0x000fe40008011604 */
[----:B------:R-:W-:Y:S02]  /*4960*/  UIMAD.WIDE.U32 UR6, UR13, UR11, URZ ;  /* 0x0000000b0d0672a5 */ /* 0x000fe4000f8e00ff */
[----:B------:R-:W-:Y:S02]  /*4970*/  @!UP3 USEL UR8, UR14, UR4, !UP0 ;  /* 0x000000040e08b287 */ /* 0x000fe4000c000000 */
[----:B------:R-:W-:Y:S03]  /*4980*/  @!UP3 UISETP.NE.AND UP0, UPT, UR10, 0x1, UPT ;  /* 0x000000010a00b88c */ /* 0x000fe6000bf05270 */
[----:B------:R-:W-:Y:S02]  /*4990*/  @!UP3 UMOV UR6, UR7 ;  /* 0x000000070006bc82 */ /* 0x000fe40008000000 */
[----:B------:R-:W2:Y:S02]  /*49a0*/  @!UP3 LDCU UR4, c[0x0][0xb20] ;  /* 0x00016400ff04b7ac */ /* 0x000ea40008000800 */
[----:B--2---:R-:W-:Y:S04]  /*49b0*/  @!UP3 USHF.R.U32.HI UR6, URZ, UR4, UR6 ;  /* 0x00000004ff06b299 */ /* 0x004fe80008011606 */
[----:B------:R-:W-:Y:S04]  /*49c0*/  @!UP3 USEL UR6, UR13, UR6, !UP0 ;  /* 0x000000060d06b287 */ /* 0x000fe8000c000000 */
[----:B------:R-:W-:Y:S02]  /*49d0*/  @!UP3 UIADD3 UR4, UPT, UPT, -UR8, UR6, URZ ;  /* 0x000000060804b290 */ /* 0x000fe4000fffe1ff */
[----:B------:R-:W-:Y:S02]  /*49e0*/  @!UP3 UIADD3 UR6, UPT, UPT, UR8, -UR6, URZ ;  /* 0x800000060806b290 */ /* 0x000fe4000fffe0ff */
[----:B------:R-:W-:Y:S02]  /*49f0*/  @!UP3 UIMAD UR14, UR4, UR5, UR14 ;  /* 0x00000005040eb2a4 */ /* 0x000fe4000f8e020e */
[----:B------:R-:W-:Y:S01]  /*4a00*/  @!UP3 UIMAD UR13, UR6, UR10, UR13 ;  /* 0x0000000a060db2a4 */ /* 0x000fe2000f8e020d */
[----:B------:R-:W-:Y:S11]  /*4a10*/  BRA.U UP4, `(.L_x_83) ;  /* 0x0000000104107547 */ /* 0x000ff6000b800000 */
[----:B-1----:R-:W-:Y:S04]  /*4a20*/  MOV R0, UR41 ;  /* 0x0000002900007c02 */ /* 0x002fe80008000f00 */
[----:B------:R-:W-:Y:S04]  /*4a30*/  SHF.L.U32 R5, R0, 0x1f, RZ ;  /* 0x0000001f00057819 */ /* 0x000fe800000006ff */
[----:B------:R-:W1:Y:S02]  /*4a40*/  SYNCS.PHASECHK.TRANS64.TRYWAIT P1, [UR21+0xd8], R5 ;  /* 0x0000d805ff0075a7 */ /* 0x000e640008021115 */
[----:B-1----:R-:W-:Y:S05]  /*4a50*/  @!P1 BRA `(.L_x_84) ;  /* 0x0000005400e49947 */ /* 0x002fea0003800000 */
.L_x_83:
[----:B------:R-:W-:Y:S05]  /*4a60*/  BRA.U !UP6, `(.L_x_85) ;  /* 0x000000010e387547 */ /* 0x000fea000b800000 */
[----:B------:R-:W-:Y:S01]  /*4a70*/  UPLOP3.LUT UP1, UPT, UPT, UPT, UP5, 0x80, 0x8 ;  /* 0x000000000008789c */ /* 0x000fe20003f2f050 */
[----:B-1----:R-:W-:Y:S01]  /*4a80*/  HFMA2 R0, -RZ, RZ, 0, 5.9604644775390625e-08 ;  /* 0x00000001ff007431 */ /* 0x002fe200000001ff */
[----:B------:R-:W1:Y:S01]  /*4a90*/  LDCU.64 UR8, c[0x0][0x358] ;  /* 0x00006b00ff0877ac */ /* 0x000e620008000a00 */
[----:B------:R-:W-:Y:S03]  /*4aa0*/  IMAD.MOV.U32 R81, RZ, RZ, 0x1 ;  /* 0x00000001ff517424 */ /* 0x000fe600078e00ff */
[----:B------:R-:W-:Y:S05]  /*4ab0*/  PLOP3.LUT P1, PT, PT, PT, UP1, 0x80, 0x8 ;  /* 0x000000000008781c */ /* 0x000fea0003f2f018 */
[----:B------:R-:W2:Y:S01]  /*4ac0*/  @UP1 LDCU.64 UR4, c[0x0][0x888] ;  /* 0x00011100ff0417ac */ /* 0x000ea20008000a00 */
[----:B------:R-:W-:Y:S07]  /*4ad0*/  @UP1 UIMAD UR6, UR36, UR38, URZ ;  /* 0x00000026240612a4 */ /* 0x000fee000f8e02ff */
[----:B------:R-:W-:Y:S01]  /*4ae0*/  @!P1 PRMT R81, R0, 0x7610, R81 ;  /* 0x0000761000519816 */ /* 0x000fe20000000051 */
[----:B--2---:R-:W-:Y:S06]  /*4af0*/  @UP1 UIMAD.WIDE UR4, UR6, 0x4, UR4 ;  /* 0x00000004060418a5 */ /* 0x004fec000f8e0204 */
[----:B------:R-:W-:Y:S01]  /*4b00*/  IMAD.U32 R6, RZ, RZ, UR4 ;  /* 0x00000004ff067e24 */ /* 0x000fe2000f8e00ff */
[----:B------:R-:W-:Y:S04]  /*4b10*/  MOV R7, UR5 ;  /* 0x0000000500077c02 */ /* 0x000fe80008000f00 */
[----:B------:R-:W2:Y:S01]  /*4b20*/  @!UP1 LDCU UR4, c[0x0][0x880] ;  /* 0x00011000ff0497ac */ /* 0x000ea20008000800 */
[----:B-1---5:R4:W5:Y:S02]  /*4b30*/  @P1 LDG.E R41, desc[UR8][R6.64] ;  /* 0x0000000806291981 */ /* 0x022964000c1e1900 */
[----:B--2-4-:R-:W-:Y:S07]  /*4b40*/  @!P1 IMAD.U32 R41, RZ, RZ, UR4 ;  /* 0x00000004ff299e24 */ /* 0x014fee000f8e00ff */
.L_x_85:
[----:B-----5:R-:W-:Y:S01]  /*4b50*/  @!P0 FSETP.EQ.AND P2, PT, R41, RZ, PT ;  /* 0x000000ff2900820b */ /* 0x020fe20003f42000 */
[----:B------:R-:W-:Y:S01]  /*4b60*/  @!UPT UIADD3 URZ, UPT, UPT, URZ, URZ, URZ ;  /* 0x000000fffffff290 */ /* 0x000fe2000fffe0ff */
[----:B------:R-:W-:Y:S11]  /*4b70*/  @!P0 BRA `(.L_x_86) ;  /* 0x0000000000148947 */ /* 0x000ff60003800000 */
[----:B------:R-:W-:Y:S02]  /*4b80*/  LOP3.LUT P0, RZ, R81, 0xff, RZ, 0xc0, !PT ;  /* 0x000000ff51ff7812 */ /* 0x000fe4000780c0ff */
[----:B------:R-:W-:Y:S04]  /*4b90*/  PLOP3.LUT P2, PT, PT, PT, UP1, 0x80, 0x8 ;  /* 0x000000000008781c */ /* 0x000fe80003f4f018 */
[----:B------:R-:W-:Y:S07]  /*4ba0*/  PLOP3.LUT P2, PT, P2, PT, PT, 0x8, 0x80 ;  /* 0x000000000080781c */ /* 0x000fee000174e170 */
[----:B------:R-:W-:Y:S11]  /*4bb0*/  @P0 FSETP.EQ.AND P2, PT, R41, RZ, PT ;  /* 0x000000ff2900020b */ /* 0x000ff60003f42000 */
[----:B------:R-:W-:Y:S02]  /*4bc0*/  @!UPT UIADD3 URZ, UPT, UPT, URZ, URZ, URZ ;  /* 0x000000fffffff290 */ /* 0x000fe4000fffe0ff */
.L_x_86:
[----:B------:R-:W2:Y:S01]  /*4bd0*/  SYNCS.PHASECHK.TRANS64.TRYWAIT P0, [UR21+0xb0], R4 ;  /* 0x0000b004ff0075a7 */ /* 0x000ea20008001115 */
[----:B------:R-:W-:Y:S04]  /*4be0*/  ELECT P1, URZ, PT ;  /* 0x0000000000ff782f */ /* 0x000fe80003820000 */
[----:B------:R-:W-:Y:S01]  /*4bf0*/  PLOP3.LUT P1, PT, P2, P1, PT, 0xf2, 0x2f ;  /* 0x00000000002f781c */ /* 0x000fe20001723e72 */
[----:B------:R-:W-:Y:S01]  /*4c00*/  @!UPT UIADD3 URZ, UPT, UPT, URZ, URZ, URZ ;  /* 0x000000fffffff290 */ /* 0x000fe2000fffe0ff */
[----:B--2---:R-:W-:Y:S11]  /*4c10*/  @!P0 BRA `(.L_x_87) ;  /* 0x00000054008c8947 */ /* 0x004ff60003800000 */
.L_x_184:
[----:B------:R-:W-:Y:S01]  /*4c20*/  @!P1 IADD3 R2, P0, PT, R12, 0x580, RZ ;  /* 0x000005800c029810 */ /* 0x000fe20007f1e0ff */
[----:B------:R-:W-:Y:S01]  /*4c30*/  VOTEU.ALL UP0, P1 ;  /* 0x0000000000ff7886 */ /* 0x000fe20000800000 */
[----:B------:R-:W-:Y:S01]  /*4c40*/  UMOV UR6, 0x0 ;  /* 0x0000000000067882 */ /* 0x000fe20000000000 */
[----:B------:R-:W-:Y:S01]  /*4c50*/  UMOV UR7, 0x10000000 ;  /* 0x1000000000077882 */ /* 0x000fe20000000000 */
[----:B------:R-:W-:Y:S01]  /*4c60*/  @!P1 R2UR UR5, R2 ;  /* 0x00000000020592ca */ /* 0x000fe200000e0000 */
[----:B-1----:R-:W-:Y:S01]  /*4c70*/  @!P1 IMAD.X R0, RZ, RZ, R13, P0 ;  /* 0x000000ffff009224 */ /* 0x002fe200000e060d */
[----:B------:R-:W-:Y:S01]  /*4c80*/  @!UP0 UIADD3 UR32, UPT, UPT, UR21, 0x400, URZ ;  /* 0x0000040015208890 */ /* 0x000fe2000fffe0ff */
[----:B------:R-:W-:Y:S03]  /*4c90*/  VOTEU.ALL UP0, P1 ;  /* 0x0000000000ff7886 */ /* 0x000fe60000800000 */
[----:B------:R-:W-:Y:S01]  /*4ca0*/  @!P1 R2UR UR4, R0 ;  /* 0x00000000000492ca */ /* 0x000fe200000e0000 */
[----:B------:R-:W-:Y:S06]  /*4cb0*/  @!P1 IMAD.MOV.U32 R0, RZ, RZ, 0x2000 ;  /* 0x00002000ff009424 */ /* 0x000fec00078e00ff */
[----:B------:R-:W-:Y:S06]  /*4cc0*/  IMAD.U32 R6, RZ, RZ, UR5 ;  /* 0x00000005ff067e24 */ /* 0x000fec000f8e00ff */
[----:B------:R-:W-:Y:S01]  /*4cd0*/  IMAD.U32 R7, RZ, RZ, UR4 ;  /* 0x00000004ff077e24 */ /* 0x000fe2000f8e00ff */
[----:B------:R-:W-:Y:S04]  /*4ce0*/  @!P1 R2UR UR4, R6 ;  /* 0x00000000060492ca */ /* 0x000fe800000e0000 */
[----:B------:R-:W-:Y:S11]  /*4cf0*/  @!P1 R2UR UR5, R7 ;  /* 0x00000000070592ca */ /* 0x000ff600000e0000 */
[----:B------:R-:W-:Y:S02]  /*4d00*/  @!UPT UIADD3 URZ, UPT, UPT, URZ, URZ, URZ ;  /* 0x000000fffffff290 */ /* 0x000fe4000fffe0ff */
[----:B------:R1:W-:Y:S01]  /*4d10*/  @!UP0 UTMALDG.3D [UR32], [UR4], desc[UR6] ;  /* 0x00000620040085b4 */ /* 0x0003e20008011000 */
[----:B------:R1:W-:Y:S01]  /*4d20*/  @!P1 SYNCS.ARRIVE.TRANS64.RED.A0TR RZ, [UR21+0x90], R0 ;  /* 0x00009000ffff99a7 */ /* 0x0003e20008300415 */
[----:B------:R-:W-:Y:S01]  /*4d30*/  SYNCS.ARRIVE.TRANS64.RED.A1T0 RZ, [UR50], RZ ;  /* 0x000000ffffff79a7 */ /* 0x000fe20008100432 */
[----:B------:R-:W2:Y:S02]  /*4d40*/  SYNCS.PHASECHK.TRANS64.TRYWAIT P0, [UR21+0xb8], R4 ;  /* 0x0000b804ff0075a7 */ /* 0x000ea40008001115 */
[----:B-12---:R-:W-:Y:S05]  /*4d50*/  @!P0 BRA `(.L_x_88) ;  /* 0x0000005400548947 */ /* 0x006fea0003800000 */
.L_x_186:
[----:B------:R-:W-:Y:S01]  /*4d60*/  @!P1 IADD3 R2, P0, PT, R12, 0x580, RZ ;  /* 0x000005800c029810 */ /* 0x000fe20007f1e0ff */
[----:B------:R-:W-:Y:S01]  /*4d70*/  VOTEU.ALL UP0, P1 ;  /* 0x0000000000ff7886 */ /* 0x000fe20000800000 */
[----:B------:R-:W-:Y:S01]  /*4d80*/  UMOV UR6, 0x0 ;  /* 0x0000000000067882 */ /* 0x000fe20000000000 */
[----:B------:R-:W-:Y:S01]  /*4d90*/  UMOV UR7, 0x10000000 ;  /* 0x1000000000077882 */ /* 0x000fe20000000000 */
[----:B------:R-:W-:Y:S01]  /*4da0*/  @!P1 R2UR UR5, R2 ;  /* 0x00000000020592ca */ /* 0x000fe200000e0000 */
[----:B------:R-:W-:Y:S01]  /*4db0*/  @!P1 IMAD.X R0, RZ, RZ, R13, P0 ;  /* 0x000000ffff009224 */ /* 0x000fe200000e060d */
[----:B------:R-:W-:Y:S02]  /*4dc0*/  @!UP0 UIADD3 UR26, UPT, UPT, UR34, 0x40, URZ ;  /* 0x00000040221a8890 */ /* 0x000fe4000fffe0ff */
[----:B------:R-:W-:Y:S02]  /*4dd0*/  @!UP0 UIADD3 UR24, UPT, UPT, UR21, 0x2400, URZ ;  /* 0x0000240015188890 */ /* 0x000fe4000fffe0ff */
[----:B------:R-:W-:Y:S01]  /*4de0*/  @!P1 R2UR UR4, R0 ;  /* 0x00000000000492ca */ /* 0x000fe200000e0000 */
[----:B------:R-:W-:Y:S01]  /*4df0*/  VOTEU.ALL UP0, P1 ;  /* 0x0000000000ff7886 */ /* 0x000fe20000800000 */
[----:B------:R-:W-:Y:S01]  /*4e00*/  @!P1 IMAD.MOV.U32 R0, RZ, RZ, 0x2000 ;  /* 0x00002000ff009424 */ /* 0x000fe200078e00ff */
[----:B------:R-:W-:Y:S01]  /*4e10*/  UMOV UR27, UR35 ;  /* 0x00000023001b7c82 */ /* 0x000fe20008000000 */
[----:B------:R-:W-:Y:S03]  /*4e20*/  UMOV UR28, UR36 ;  /* 0x00000024001c7c82 */ /* 0x000fe60008000000 */
        /* <DEDUP_REMOVED lines=8> */
[----:B------:R-:W4:Y:S02]  /*4eb0*/  SYNCS.PHASECHK.TRANS64.TRYWAIT P0, [UR21+0xc0], R4 ;  /* 0x0000c004ff0075a7 */ /* 0x000f240008001115 */
[----:B--2-4-:R-:W-:Y:S05]  /*4ec0*/  @!P0 BRA `(.L_x_89) ;  /* 0x0000005400108947 */ /* 0x014fea0003800000 */
.L_x_188:
[----:B------:R-:W-:Y:S01]  /*4ed0*/  @!P1 IADD3 R2, P0, PT, R12, 0x580, RZ ;  /* 0x000005800c029810 */ /* 0x000fe20007f1e0ff */
[----:B------:R-:W-:Y:S01]  /*4ee0*/  VOTEU.ALL UP0, P1 ;  /* 0x0000000000ff7886 */ /* 0x000fe20000800000 */
[----:B------:R-:W-:Y:S01]  /*4ef0*/  UMOV UR6, 0x0 ;  /* 0x0000000000067882 */ /* 0x000fe20000000000 */
[----:B------:R-:W-:Y:S01]  /*4f00*/  UMOV UR7, 0x10000000 ;  /* 0x1000000000077882 */ /* 0x000fe20000000000 */
[----:B------:R-:W-:Y:S01]  /*4f10*/  @!P1 R2UR UR5, R2 ;  /* 0x00000000020592ca */ /* 0x000fe200000e0000 */
[----:B------:R-:W-:Y:S01]  /*4f20*/  @!P1 IMAD.X R0, RZ, RZ, R13, P0 ;  /* 0x000000ffff009224 */ /* 0x000fe200000e060d */
[----:B------:R-:W-:Y:S01]  /*4f30*/  @!UP0 UIADD3 UR18, UPT, UPT, UR34, 0x80, URZ ;  /* 0x0000008022128890 */ /* 0x000fe2000fffe0ff */
[----:B------:R-:W-:Y:S01]  /*4f40*/  VIADD R10, R10, 0x1 ;  /* 0x000000010a0a7836 */ /* 0x000fe20000000000 */
        /* <DEDUP_REMOVED lines=16> */
.L_x_190:
[----:B------:R-:W-:Y:S01]  /*5050*/  @!P1 IADD3 R2, P0, PT, R12, 0x580, RZ ;  /* 0x000005800c029810 */ /* 0x000fe20007f1e0ff */
[----:B------:R-:W-:Y:S01]  /*5060*/  VOTEU.ALL UP0, P1 ;  /* 0x0000000000ff7886 */ /* 0x000fe20000800000 */
[----:B------:R-:W-:Y:S01]  /*5070*/  UMOV UR6, 0x0 ;  /* 0x0000000000067882 */ /* 0x000fe20000000000 */
[----:B------:R-:W-:Y:S01]  /*5080*/  UMOV UR7, 0x10000000 ;  /* 0x1000000000077882 */ /* 0x000fe20000000000 */
[----:B------:R-:W-:Y:S01]  /*5090*/  @!P1 R2UR UR5, R2 ;  /* 0x00000000020592ca */ /* 0x000fe200000e0000 */
[----:B------:R-:W-:Y:S01]  /*50a0*/  @!P1 IMAD.X R0, RZ, RZ, R13, P0 ;  /* 0x000000ffff009224 */ /* 0x000fe200000e060d */
[----:B------:R-:W-:Y:S01]  /*50b0*/  @!UP0 UIADD3 UR10, UPT, UPT, UR34, 0xc0, URZ ;  /* 0x000000c0220a8890 */ /* 0x000fe2000fffe0ff */
[----:B------:R-:W-:Y:S01]  /*50c0*/  R2UR UR18, R83 ;  /* 0x00000000531272ca */ /* 0x000fe200000e0000 */
[----:B------:R-:W-:Y:S01]  /*50d0*/  @!UP0 UIADD3 UR8, UPT, UPT, UR21, 0x6400, URZ ;  /* 0x0000640015088890 */ /* 0x000fe2000fffe0ff */
[----:B------:R-:W-:Y:S01]  /*50e0*/  R2UR UR16, R84 ;  /* 0x00000000541072ca */ /* 0x000fe200000e0000 */
[----:B------:R-:W-:Y:S01]  /*50f0*/  @!UP0 UIADD3 UR9, UPT, UPT, UR21, 0xa8, URZ ;  /* 0x000000a815098890 */ /* 0x000fe2000fffe0ff */
[----:B------:R-:W-:Y:S01]  /*5100*/  @!P1 R2UR UR4, R0 ;  /* 0x00000000000492ca */ /* 0x000fe200000e0000 */
[----:B------:R-:W-:Y:S01]  /*5110*/  VOTEU.ALL UP0, P1 ;  /* 0x0000000000ff7886 */ /* 0x000fe20000800000 */
[----:B------:R-:W-:Y:S01]  /*5120*/  UMOV UR11, UR35 ;  /* 0x00000023000b7c82 */ /* 0x000fe20008000000 */
[----:B------:R-:W-:Y:S01]  /*5130*/  UMOV UR12, UR36 ;  /* 0x00000024000c7c82 */ /* 0x000fe20008000000 */
[C---:B------:R-:W-:Y:S01]  /*5140*/  ISETP.NE.AND P0, PT, R10.reuse, 0x2, PT ;  /* 0x000000020a00780c */ /* 0x040fe20003f05270 */
[----:B------:R-:W-:Y:S01]  /*5150*/  UMOV UR36, UR29 ;  /* 0x0000001d00247c82 */ /* 0x000fe20008000000 */
[----:B-1----:R-:W-:Y:S01]  /*5160*/  IMAD.U32 R4, RZ, RZ, UR5 ;  /* 0x00000005ff047e24 */ /* 0x002fe2000f8e00ff */
[----:B------:R-:W-:Y:S01]  /*5170*/  LOP3.LUT R11, R11, 0x1, RZ, 0x3c, !PT ;  /* 0x000000010b0b7812 */ /* 0x000fe200078e3cff */
[----:B------:R-:W-:Y:S01]  /*5180*/  UPLOP3.LUT UP4, UPT, UPT, UPT, UPT, 0x80, 0x8 ;  /* 0x000000000008789c */ /* 0x000fe20003f8f070 */
[----:B------:R-:W-:Y:S01]  /*5190*/  SEL R0, RZ, 0x1, P0 ;  /* 0x00000001ff007807 */ /* 0x000fe20000000000 */
[----:B------:R-:W-:Y:S01]  /*51a0*/  UIADD3 UR31, UPT, UPT, UR13, UR18, URZ ;  /* 0x000000120d1f7290 */ /* 0x000fe2000fffe0ff */
[----:B------:R-:W-:Y:S01]  /*51b0*/  SEL R10, R10, RZ, P0 ;  /* 0x000000ff0a0a7207 */ /* 0x000fe20000000000 */
[----:B------:R-:W-:Y:S01]  /*51c0*/  UIADD3 UR30, UPT, UPT, UR14, UR16, URZ ;  /* 0x000000100e1e7290 */ /* 0x000fe2000fffe0ff */
[----:B------:R-:W-:Y:S01]  /*51d0*/  IMAD.U32 R5, RZ, RZ, UR4 ;  /* 0x00000004ff057e24 */ /* 0x000fe2000f8e00ff */
[----:B------:R-:W-:Y:S02]  /*51e0*/  @!P1 R2UR UR4, R4 ;  /* 0x00000000040492ca */ /* 0x000fe400000e0000 */
[----:B------:R-:W-:Y:S02]  /*51f0*/  LOP3.LUT R9, R9, R0, RZ, 0x3c, !PT ;  /* 0x0000000009097212 */ /* 0x000fe400078e3cff */
[----:B------:R-:W-:Y:S11]  /*5200*/  @!P1 R2UR UR5, R5 ;  /* 0x00000000050592ca */ /* 0x000ff600000e0000 */
[----:B------:R-:W-:Y:S02]  /*5210*/  @!UPT UIADD3 URZ, UPT, UPT, URZ, URZ, URZ ;  /* 0x000000fffffff290 */ /* 0x000fe4000fffe0ff */
[----:B------:R1:W-:Y:S01]  /*5220*/  @!UP0 UTMALDG.3D [UR8], [UR4], desc[UR6] ;  /* 0x00000608040085b4 */ /* 0x0003e20008011000 */
[----:B------:R1:W-:Y:S01]  /*5230*/  @!P1 SYNCS.ARRIVE.TRANS64.RED.A0TR RZ, [UR21+0xa8], R3 ;  /* 0x0000a803ffff99a7 */ /* 0x0003e20008300415 */
[----:B------:R-:W-:Y:S01]  /*5240*/  SYNCS.ARRIVE.TRANS64.RED.A1T0 RZ, [UR43], RZ ;  /* 0x000000ffffff79a7 */ /* 0x000fe2000810042b */
[----:B------:R-:W-:Y:S05]  /*5250*/  BRA.U UP2, `(.L_x_91) ;  /* 0xfffffff102587547 */ /* 0x000fea000b83ffff */
[----:B-1----:R-:W-:-:S04]  /*5260*/  SHF.L.U32 R3, R11, 0x1f, RZ ;  /* 0x0000001f0b037819 */ /* 0x002fc800000006ff */
[----:B------:R-:W1:Y:S02]  /*5270*/  SYNCS.PHASECHK.TRANS64.TRYWAIT P0, [UR21+0xb0], R3 ;  /* 0x0000b003ff0075a7 */ /* 0x000e640008001115 */
[----:B-1----:R-:W-:Y:S05]  /*5280*/  @!P0 BRA `(.L_x_92) ;  /* 0x0000005000508947 */ /* 0x002fea0003800000 */
.L_x_192:
[----:B------:R-:W2:Y:S02]  /*5290*/  SYNCS.PHASECHK.TRANS64.TRYWAIT P0, [UR21+0xb8], R3 ;  /* 0x0000b803ff0075a7 */ /* 0x000ea40008001115 */
[----:B--2---:R-:W-:Y:S05]  /*52a0*/  @!P0 BRA `(.L_x_93) ;  /* 0x0000005000608947 */ /* 0x004fea0003800000 */
.L_x_194:
[----:B------:R-:W2:Y:S02]  /*52b0*/  SYNCS.PHASECHK.TRANS64.TRYWAIT P0, [UR21+0xc0], R3 ;  /* 0x0000c003ff0075a7 */ /* 0x000ea40008001115 */
[----:B--2---:R-:W-:Y:S05]  /*52c0*/  @!P0 BRA `(.L_x_94) ;  /* 0x0000005000708947 */ /* 0x004fea0003800000 */
.L_x_196:
[----:B-1----:R-:W-:-:S07]  /*52d0*/  MOV R0, UR21 ;  /* 0x0000001500007c02 */ /* 0x002fce0008000f00 */
.L_x_95:
[----:B-1----:R-:W-:-:S04]  /*52e0*/  SHF.L.U32 R3, R11, 0x1f, RZ ;  /* 0x0000001f0b037819 */ /* 0x002fc800000006ff */
[----:B------:R1:W2:Y:S03]  /*52f0*/  SYNCS.PHASECHK.TRANS64.TRYWAIT P0, [R0+URZ+0xc8], R3 ;  /* 0x0000c803000075a7 */ /* 0x0002a600080011ff */
[----:B--2---:R-:W-:Y:S05]  /*5300*/  @!P0 NANOSLEEP.SYNCS 0x989680 ;  /* 0x009896800000895d */ /* 0x004fea0003900000 */
[----:B------:R-:W2:Y:S02]  /*5310*/  @!P0 SYNCS.PHASECHK.TRANS64 P0, [R0+URZ+0xc8], R3 ;  /* 0x0000c803000085a7 */ /* 0x000ea400080010ff */
[----:B--23--:R-:W-:Y:S05]  /*5320*/  @P0 EXIT ;  /* 0x000000000000094d */ /* 0x00cfea0003800000 */
[----:B------:R-:W-:Y:S05]  /*5330*/  BRA `(.L_x_95) ;  /* 0xfffffffc00e87947 */ /* 0x000fea000383ffff */
.L_x_80:
[----:B------:R-:W-:-:S06]  /*5340*/  UISETP.GE.AND UP0, UPT, UR18, 0x4, UPT ;  /* 0x000000041200788c */ /* 0x000fcc000bf06270 */
[----:B------:R-:W-:-:S13]  /*5350*/  PLOP3.LUT P0, PT, PT, PT, UP0, 0x80, 0x8 ;  /* 0x000000000008781c */ /* 0x000fda0003f0f008 */
[----:B-1----:R-:W-:Y:S05]  /*5360*/  @!P0 EXIT ;  /* 0x000000000000894d */ /* 0x002fea0003800000 */
[----:B------:R-:W1:Y:S08]  /*5370*/  S2UR UR4, SR_CgaCtaId ;  /* 0x00000000000479c3 */ /* 0x000e700000008800 */
[----:B------:R-:W-:Y:S01]  /*5380*/  BAR.SYNC.DEFER_BLOCKING 0x6, 0xa0 ;  /* 0x0182800000007b1d */ /* 0x000fe20000010000 */
[C---:B------:R-:W-:Y:S01]  /*5390*/  IMAD.SHL.U32 R5, R94.reuse, 0x40, RZ ;  /* 0x000000405e057824 */ /* 0x040fe200078e00ff */
[----:B------:R-:W-:Y:S01]  /*53a0*/  SHF.R.U32.HI R3, RZ, 0x1, R94 ;  /* 0x00000001ff037819 */ /* 0x000fe2000001165e */
[C---:B------:R-:W-:Y:S01]  /*53b0*/  IMAD.U32 R37, R94.reuse, 0x10000, RZ ;  /* 0x000100005e257824 */ /* 0x040fe200078e00ff */
[C---:B------:R-:W-:Y:S01]  /*53c0*/  R2P PR, R94.reuse, 0x6 ;  /* 0x000000065e007804 */ /* 0x040fe20000000000 */
[----:B------:R-:W-:Y:S01]  /*53d0*/  IMAD.SHL.U32 R80, R94, 0x20, RZ ;  /* 0x000000205e507824 */ /* 0x000fe200078e00ff */
[----:B------:R-:W-:-:S02]  /*53e0*/  UMOV UR44, 0x400 ;  /* 0x00000400002c7882 */ /* 0x000fc40000000000 */
[----:B------:R-:W2:Y:S01]  /*53f0*/  LDC.64 R78, c[0x0][0x8b0] ;  /* 0x00022c00ff4e7b82 */ /* 0x000ea20000000a00 */
[C---:B------:R-:W-:Y:S01]  /*5400*/  LOP3.LUT R2, R5.reuse, 0x1c0, RZ, 0xc0, !PT ;  /* 0x000001c005027812 */ /* 0x040fe200078ec0ff */
[----:B------:R-:W-:Y:S01]  /*5410*/  IMAD.MOV.U32 R92, RZ, RZ, 0x20 ;  /* 0x00000020ff5c7424 */ /* 0x000fe200078e00ff */
[----:B------:R-:W-:Y:S01]  /*5420*/  LOP3.LUT R5, R5, 0x200, RZ, 0xc0, !PT ;  /* 0x0000020005057812 */ /* 0x000fe200078ec0ff */
[----:B------:R-:W-:Y:S01]  /*5430*/  IMAD.MOV.U32 R91, RZ, RZ, 0x1 ;  /* 0x00000001ff5b7424 */ /* 0x000fe200078e00ff */
[----:B------:R-:W-:Y:S01]  /*5440*/  LOP3.LUT R3, R2, 0x8, R3, 0xf8, !PT ;  /* 0x0000000802037812 */ /* 0x000fe200078ef803 */
[----:B------:R-:W-:Y:S01]  /*5450*/  IMAD.SHL.U32 R2, R94, 0x8, RZ ;  /* 0x000000085e027824 */ /* 0x000fe200078e00ff */
[----:B------:R-:W-:Y:S01]  /*5460*/  LOP3.LUT R37, R37, 0x600000, RZ, 0xc0, !PT ;  /* 0x0060000025257812 */ /* 0x000fe200078ec0ff */
[----:B------:R-:W3:Y:S01]  /*5470*/  LDC.64 R76, c[0x0][0x8a8] ;  /* 0x00022a00ff4c7b82 */ /* 0x000ee20000000a00 */
[----:B------:R-:W-:Y:S01]  /*5480*/  LOP3.LUT R80, R5, 0xc00, R80, 0xf8, !PT ;  /* 0x00000c0005507812 */ /* 0x000fe200078ef850 */
[----:B------:R-:W-:Y:S01]  /*5490*/  IMAD.MOV.U32 R36, RZ, RZ, RZ ;  /* 0x000000ffff247224 */ /* 0x000fe200078e00ff */
[----:B------:R-:W-:Y:S01]  /*54a0*/  LOP3.LUT R3, R3, 0x38, R2, 0x78, !PT ;  /* 0x0000003803037812 */ /* 0x000fe200078e7802 */
[----:B------:R-:W-:Y:S01]  /*54b0*/  IMAD.MOV.U32 R90, RZ, RZ, RZ ;  /* 0x000000ffff5a7224 */ /* 0x000fe200078e00ff */
[----:B------:R-:W-:-:S02]  /*54c0*/  SEL R93, R92, 0xffffffe0, !P2 ;  /* 0xffffffe05c5d7807 */ /* 0x000fc40005000000 */
[----:B------:R-:W-:Y:S02]  /*54d0*/  CS2R R88, SRZ ;  /* 0x0000000000587805 */ /* 0x000fe4000001ff00 */
[----:B------:R-:W-:Y:S01]  /*54e0*/  LOP3.LUT R80, R80, R3, RZ, 0xfc, !PT ;  /* 0x0000000350507212 */ /* 0x000fe200078efcff */
[----:B-1----:R-:W-:Y:S01]  /*54f0*/  ULEA UR44, UR4, UR44, 0x18 ;  /* 0x0000002c042c7291 */ /* 0x002fe2000f8ec0ff */
[----:B------:R-:W-:Y:S01]  /*5500*/  LOP3.LUT R94, R94, 0x60, RZ, 0xc0, !PT ;  /* 0x000000605e5e7812 */ /* 0x000fe200078ec0ff */
[----:B------:R-:W1:Y:S01]  /*5510*/  LDCU UR59, c[0x0][0x370] ;  /* 0x00006e00ff3b77ac */ /* 0x000e620008000800 */
[----:B------:R-:W-:Y:S01]  /*5520*/  SEL R92, R92, 0xffffffe0, !P1 ;  /* 0xffffffe05c5c7807 */ /* 0x000fe20004800000 */
[----:B------:R-:W-:Y:S01]  /*5530*/  UIADD3 UR4, UPT, UPT, UR44, 0x400, URZ ;  /* 0x000004002c047890 */ /* 0x000fe2000fffe0ff */
[----:B------:R-:W4:Y:S04]  /*5540*/  LDCU UR43, c[0x0][0xb0c] ;  /* 0x00016180ff2b77ac */ /* 0x000f280008000800 */
[----:B------:R-:W1:Y:S01]  /*5550*/  LDS R0, [UR44+0x190] ;  /* 0x0001902cff007984 */ /* 0x000e620008000800 */
[----:B------:R-:W-:Y:S01]  /*5560*/  IMAD.U32 R86, RZ, RZ, UR4 ;  /* 0x00000004ff567e24 */ /* 0x000fe2000f8e00ff */
[----:B------:R-:W1:Y:S01]  /*5570*/  LDCU UR39, c[0x0][0xb30] ;  /* 0x00016600ff2777ac */ /* 0x000e620008000800 */
[----:B------:R-:W1:Y:S01]  /*5580*/  LDCU.64 UR56, c[0x0][0x888] ;  /* 0x00011100ff3877ac */ /* 0x000e620008000a00 */
[----:B------:R-:W1:Y:S01]  /*5590*/  LDCU.64 UR40, c[0x0][0xb28] ;  /* 0x00016500ff2877ac */ /* 0x000e620008000a00 */
[----:B------:R-:W1:Y:S01]  /*55a0*/  LDCU.64 UR62, c[0x0][0x890] ;  /* 0x00011200ff3e77ac */ /* 0x000e620008000a00 */
[----:B------:R-:W1:Y:S01]  /*55b0*/  LDCU.128 UR52, c[0x0][0xb10] ;  /* 0x00016200ff3477ac */ /* 0x000e620008000c00 */
[----:B------:R-:W1:Y:S01]  /*55c0*/  LDCU UR58, c[0x0][0x374] ;  /* 0x00006e80ff3a77ac */ /* 0x000e620008000800 */
[----:B------:R-:W-:Y:S01]  /*55d0*/  UMOV UR47, URZ ;  /* 0x000000ff002f7c82 */ /* 0x000fe20008000000 */
[----:B------:R-:W-:Y:S01]  /*55e0*/  UMOV UR46, URZ ;  /* 0x000000ff002e7c82 */ /* 0x000fe20008000000 */
[----:B-1234-:R-:W-:-:S07]  /*55f0*/  IMAD.IADD R37, R0, 0x1, R37 ;  /* 0x0000000100257824 */ /* 0x01efce00078e0225 */
.L_x_139:
[C---:B------:R-:W-:Y:S02]  /*5600*/  LEA R3, R88.reuse, UR44, 0x3 ;  /* 0x0000002c58037c11 */ /* 0x040fe4000f8e18ff */
[----:B------:R-:W-:Y:S02]  /*5610*/  SHF.L.U32 R0, R89, 0x1f, RZ ;  /* 0x0000001f59007819 */ /* 0x000fe400000006ff */
[----:B------:R-:W-:Y:S02]  /*5620*/  LEA R5, R88, UR44, 0x4 ;  /* 0x0000002c58057c11 */ /* 0x000fe4000f8e20ff */
[----:B-1----:R-:W1:Y:S02]  /*5630*/  SYNCS.PHASECHK.TRANS64.TRYWAIT P0, [R3+URZ+0xe0], R0 ;  /* 0x0000e000030075a7 */ /* 0x002e6400080011ff */
[----:B-1----:R-:W-:Y:S05]  /*5640*/  @!P0 BRA `(.L_x_96) ;  /* 0x0000004c00a88947 */ /* 0x002fea0003800000 */
.L_x_197:
[----:B------:R-:W2:Y:S01]  /*5650*/  LDS.128 R4, [R5+0x170] ;  /* 0x0001700005047984 */ /* 0x000ea20000000c00 */
[----:B------:R-:W-:Y:S01]  /*5660*/  UISETP.GE.AND UP0, UPT, UR42, 0x1, UPT ;  /* 0x000000012a00788c */ /* 0x000fe2000bf06270 */
[----:B------:R-:W-:Y:S01]  /*5670*/  @!PT LDS RZ, [RZ] ;  /* 0x00000000fffff984 */ /* 0x000fe20000000800 */
[----:B------:R-:W-:Y:S01]  /*5680*/  @!PT LDS RZ, [RZ] ;  /* 0x00000000fffff984 */ /* 0x000fe20000000800 */
[----:B------:R-:W-:Y:S01]  /*5690*/  @!PT LDS RZ, [RZ] ;  /* 0x00000000fffff984 */ /* 0x000fe20000000800 */
[----:B------:R-:W-:Y:S01]  /*56a0*/  @!PT LDS RZ, [RZ] ;  /* 0x00000000fffff984 */ /* 0x000fe20000000800 */
[----:B------:R3:W-:Y:S06]  /*56b0*/  MEMBAR.ALL.CTA ;  /* 0x0000000000007992 */ /* 0x0007ec0000008000 */
[----:B---3--:R-:W3:Y:S01]  /*56c0*/  FENCE.VIEW.ASYNC.S ;  /* 0x00000000000073c6 */ /* 0x008ee20000000000 */
[----:B--2---:R-:W-:Y:S11]  /*56d0*/  LOP3.LUT P0, RZ, R6, 0x1, RZ, 0xc0, !PT ;  /* 0x0000000106ff7812 */ /* 0x004ff6000780c0ff */
[----:B------:R-:W-:Y:S02]  /*56e0*/  @!UPT UIADD3 URZ, UPT, UPT, URZ, URZ, URZ ;  /* 0x000000fffffff290 */ /* 0x000fe4000fffe0ff */
[----:B---3--:R-:W-:Y:S01]  /*56f0*/  VOTEU.ANY UP1, P0 ;  /* 0x0000000000ff7886 */ /* 0x008fe20000020100 */
[----:B------:R-:W-:Y:S01]  /*5700*/  PLOP3.LUT P0, PT, PT, PT, UP1, 0x80, 0x8 ;  /* 0x000000000008781c */ /* 0x000fe20003f0f018 */
[----:B------:R-:W-:Y:S11]  /*5710*/  UP2UR UR61, UPR, URZ, 0x2 ;  /* 0x00000002ff3d7883 */ /* 0x000ff60008000000 */
[----:B------:R-:W-:Y:S01]  /*5720*/  @!UPT UIADD3 URZ, UPT, UPT, URZ, URZ, URZ ;  /* 0x000000fffffff290 */ /* 0x000fe2000fffe0ff */
[----:B-1----:R-:W-:Y:S02]  /*5730*/  @P0 SHF.R.U32.HI R0, RZ, 0x10, R5 ;  /* 0x00000010ff000819 */ /* 0x002fe40000011605 */
        /* <DEDUP_REMOVED lines=12> */
[----:B------:R-:W2:Y:S01]  /*5800*/  LDCU UR12, c[0x0][0xb20] ;  /* 0x00016400ff0c77ac */ /* 0x000ea20008000800 */
[----:B------:R-:W-:Y:S02]  /*5810*/  UIMAD.WIDE.U32 UR4, UR58, UR55, URZ ;  /* 0x000000373a0472a5 */ /* 0x000fe4000f8e00ff */
[----:B------:R-:W-:Y:S02]  /*5820*/  UIMAD.WIDE.U32 UR6, UR59, UR52, URZ ;  /* 0x000000343b0672a5 */ /* 0x000fe4000f8e00ff */
[----:B------:R-:W-:Y:S02]  /*5830*/  UISETP.NE.AND UP0, UPT, UR54, 0x1, UPT ;  /* 0x000000013600788c */ /* 0x000fe4000bf05270 */
[----:B------:R-:W-:Y:S02]  /*5840*/  UIMAD.WIDE.U32 UR8, UR37, UR55, URZ ;  /* 0x00000037250872a5 */ /* 0x000fe4000f8e00ff */
[----:B------:R-:W-:Y:S02]  /*5850*/  UIMAD.WIDE.U32 UR10, UR38, UR52, URZ ;  /* 0x00000034260a72a5 */ /* 0x000fe4000f8e00ff */
[----:B------:R-:W-:Y:S02]  /*5860*/  UISETP.NE.AND UP1, UPT, UR43, 0x1, UPT ;  /* 0x000000012b00788c */ /* 0x000fe4000bf25270 */
[----:B------:R-:W-:Y:S01]  /*5870*/  UISETP.NE.AND UP2, UPT, UR42, 0x1, UPT ;  /* 0x000000012a00788c */ /* 0x000fe2000bf45270 */
[----:B------:R-:W-:Y:S02]  /*5880*/  UMOV UR4, UR5 ;  /* 0x0000000500047c82 */ /* 0x000fe40008000000 */
[----:B--2---:R-:W-:Y:S03]  /*5890*/  USHF.R.U32.HI UR5, URZ, UR12, UR4 ;  /* 0x0000000cff057299 */ /* 0x004fe60008011604 */
[----:B------:R-:W-:Y:S02]  /*58a0*/  UMOV UR4, UR7 ;  /* 0x0000000700047c82 */ /* 0x000fe40008000000 */
[----:B------:R-:W-:Y:S02]  /*58b0*/  USHF.R.U32.HI UR7, URZ, UR53, UR4 ;  /* 0x00000035ff077299 */ /* 0x000fe40008011604 */
[----:B------:R-:W-:Y:S02]  /*58c0*/  USEL UR4, UR58, UR5, !UP0 ;  /* 0x000000053a047287 */ /* 0x000fe4000c000000 */
[----:B------:R-:W-:Y:S01]  /*58d0*/  USEL UR7, UR59, UR7, !UP1 ;  /* 0x000000073b077287 */ /* 0x000fe2000c800000 */
[----:B------:R-:W-:Y:S01]  /*58e0*/  UMOV UR5, UR9 ;  /* 0x0000000900057c82 */ /* 0x000fe20008000000 */
[----:B------:R-:W-:Y:S02]  /*58f0*/  UIMAD.WIDE.U32 UR8, UR4, UR40, URZ ;  /* 0x00000028040872a5 */ /* 0x000fe4000f8e00ff */
[----:B------:R-:W-:Y:S03]  /*5900*/  USHF.R.U32.HI UR6, URZ, UR12, UR5 ;  /* 0x0000000cff067299 */ /* 0x000fe60008011605 */
[----:B------:R-:W-:Y:S01]  /*5910*/  UMOV UR5, UR11 ;  /* 0x0000000b00057c82 */ /* 0x000fe20008000000 */
[----:B------:R-:W-:Y:S02]  /*5920*/  UIMAD.WIDE.U32 UR10, UR7, UR40, URZ ;  /* 0x00000028070a72a5 */ /* 0x000fe4000f8e00ff */
[----:B------:R-:W-:Y:S02]  /*5930*/  USHF.R.U32.HI UR12, URZ, UR53, UR5 ;  /* 0x00000035ff0c7299 */ /* 0x000fe40008011605 */
[----:B------:R-:W-:Y:S01]  /*5940*/  USEL UR6, UR37, UR6, !UP0 ;  /* 0x0000000625067287 */ /* 0x000fe2000c000000 */
[----:B------:R-:W-:Y:S02]  /*5950*/  UMOV UR5, UR9 ;  /* 0x0000000900057c82 */ /* 0x000fe40008000000 */
[----:B------:R-:W-:Y:S01]  /*5960*/  UMOV UR10, UR11 ;  /* 0x0000000b000a7c82 */ /* 0x000fe20008000000 */
[----:B------:R-:W-:Y:S02]  /*5970*/  @UP2 USHF.R.U32.HI UR4, URZ, UR41, UR5 ;  /* 0x00000029ff042299 */ /* 0x000fe40008011605 */
[----:B------:R-:W-:Y:S02]  /*5980*/  @UP2 USHF.R.U32.HI UR7, URZ, UR41, UR10 ;  /* 0x00000029ff072299 */ /* 0x000fe4000801160a */
[----:B------:R-:W-:Y:S02]  /*5990*/  UIMAD UR4, UR42, UR4, URZ ;  /* 0x000000042a0472a4 */ /* 0x000fe4000f8e02ff */
[----:B------:R-:W-:Y:S02]  /*59a0*/  UIMAD.WIDE.U32 UR10, UR6, UR40, URZ ;  /* 0x00000028060a72a5 */ /* 0x000fe4000f8e00ff */
[----:B------:R-:W-:Y:S02]  /*59b0*/  USEL UR5, UR38, UR12, !UP1 ;  /* 0x0000000c26057287 */ /* 0x000fe4000c800000 */
[----:B------:R-:W-:Y:S02]  /*59c0*/  UIMAD UR8, UR42, UR7, URZ ;  /* 0x000000072a0872a4 */ /* 0x000fe4000f8e02ff */
[----:B------:R-:W-:Y:S03]  /*59d0*/  UISETP.GE.AND UP0, UPT, UR6, UR4, UPT ;  /* 0x000000040600728c */ /* 0x000fe6000bf06270 */
[----:B------:R-:W-:Y:S01]  /*59e0*/  UMOV UR4, UR11 ;  /* 0x0000000b00047c82 */ /* 0x000fe20008000000 */
[----:B------:R-:W-:Y:S02]  /*59f0*/  UISETP.GE.OR UP0, UPT, UR5, UR8, UP0 ;  /* 0x000000080500728c */ /* 0x000fe40008706670 */
[----:B------:R-:W-:Y:S02]  /*5a00*/  USHF.R.U32.HI UR4, URZ, UR41, UR4 ;  /* 0x00000029ff047299 */ /* 0x000fe40008011604 */
[----:B------:R-:W-:Y:S02]  /*5a10*/  UIMAD.WIDE.U32 UR8, UR5, UR40, URZ ;  /* 0x00000028050872a5 */ /* 0x000fe4000f8e00ff */
[----:B------:R-:W-:Y:S02]  /*5a20*/  USEL UR11, UR6, UR4, !UP2 ;  /* 0x00000004060b7287 */ /* 0x000fe4000d000000 */
[----:B------:R-:W-:Y:S02]  /*5a30*/  UIADD3 UR8, UPT, UPT, -UR5, URZ, URZ ;  /* 0x000000ff05087290 */ /* 0x000fe4000fffe1ff */
[----:B------:R-:W-:Y:S01]  /*5a40*/  UIADD3 UR10, UPT, UPT, -UR11, URZ, URZ ;  /* 0x000000ff0b0a7290 */ /* 0x000fe2000fffe1ff */
[----:B------:R-:W-:Y:S01]  /*5a50*/  @!UP0 UMOV UR4, UR9 ;  /* 0x0000000900048c82 */ /* 0x000fe20008000000 */
[----:B------:R-:W-:Y:S02]  /*5a60*/  UIADD3 UR9, UPT, UPT, -UR6, URZ, URZ ;  /* 0x000000ff06097290 */ /* 0x000fe4000fffe1ff */
[----:B------:R-:W-:Y:S02]  /*5a70*/  @!UP0 USHF.R.U32.HI UR4, URZ, UR41, UR4 ;  /* 0x00000029ff048299 */ /* 0x000fe40008011604 */
[----:B------:R-:W-:Y:S02]  /*5a80*/  UIMAD UR10, UR42, UR10, UR6 ;  /* 0x0000000a2a0a72a4 */ /* 0x000fe4000f8e0206 */
[----:B------:R-:W-:Y:S04]  /*5a90*/  @!UP0 USEL UR4, UR5, UR4, !UP2 ;  /* 0x0000000405048287 */ /* 0x000fe8000d000000 */
[----:B------:R-:W-:Y:S02]  /*5aa0*/  @!UP0 UIMAD UR10, UR7, UR10, UR4 ;  /* 0x0000000a070a82a4 */ /* 0x000fe4000f8e0204 */
[----:B------:R-:W-:Y:S02]  /*5ab0*/  @!UP0 UIADD3 UR11, UPT, UPT, UR11, -UR4, URZ ;  /* 0x800000040b0b8290 */ /* 0x000fe4000fffe0ff */
[----:B------:R-:W-:Y:S02]  /*5ac0*/  UIMAD UR7, UR43, UR8, UR38 ;  /* 0x000000082b0772a4 */ /* 0x000fe4000f8e0226 */
[----:B------:R-:W-:Y:S02]  /*5ad0*/  @!UP0 UIMAD UR6, UR11, UR42, UR5 ;  /* 0x0000002a0b0682a4 */ /* 0x000fe4000f8e0205 */
[----:B------:R-:W-:Y:S01]  /*5ae0*/  UIMAD UR4, UR54, UR9, UR37 ;  /* 0x00000009360472a4 */ /* 0x000fe2000f8e0225 */
[----:B------:R-:W-:Y:S02]  /*5af0*/  @!UP0 UMOV UR5, UR10 ;  /* 0x0000000a00058c82 */ /* 0x000fe40008000000 */
[----:B------:R-:W-:Y:S02]  /*5b00*/  UIMAD UR38, UR5, UR43, UR7 ;  /* 0x0000002b052672a4 */ /* 0x000fe4000f8e0207 */
[----:B------:R-:W-:Y:S11]  /*5b10*/  UIMAD UR37, UR6, UR54, UR4 ;  /* 0x00000036062572a4 */ /* 0x000ff6000f8e0204 */
[----:B------:R-:W-:Y:S01]  /*5b20*/  @!UPT UIADD3 URZ, UPT, UPT, URZ, URZ, URZ ;  /* 0x000000fffffff290 */ /* 0x000fe2000fffe0ff */
.L_x_97:
[----:B------:R-:W-:Y:S01]  /*5b30*/  UISETP.NE.AND UP0, UPT, UR39, 0x1, UPT ;  /* 0x000000012700788c */ /* 0x000fe2000bf05270 */
[----:B------:R-:W-:Y:S01]  /*5b40*/  LOP3.LUT P0, RZ, R86, 0x3f0, RZ, 0xc0, !PT ;  /* 0x000003f056ff7812 */ /* 0x000fe2000780c0ff */
[----:B------:R-:W-:Y:S01]  /*5b50*/  USHF.L.U32 UR50, UR30, 0x6, URZ ;  /* 0x000000061e327899 */ /* 0x000fe200080006ff */
[----:B------:R-:W-:Y:S01]  /*5b60*/  BSSY.RECONVERGENT B6, `(.L_x_98) ;  /* 0x0000034000067945 */ /* 0x000fe20003800200 */
[----:B------:R-:W-:Y:S01]  /*5b70*/  USHF.L.U32 UR49, UR31, 0x8, URZ ;  /* 0x000000081f317899 */ /* 0x000fe200080006ff */
[----:B------:R-:W-:Y:S06]  /*5b80*/  IADD3 R88, PT, PT, R88, 0x1, RZ ;  /* 0x0000000158587810 */ /* 0x000fec0007ffe0ff */
[----:B------:R-:W2:Y:S01]  /*5b90*/  @!UP0 LDCU.128 UR12, c[0x0][0xb10] ;  /* 0x00016200ff0c87ac */ /* 0x000ea20008000c00 */
[----:B------:R-:W3:Y:S01]  /*5ba0*/  @!UP0 LDCU UR5, c[0x0][0xb0c] ;  /* 0x00016180ff0587ac */ /* 0x000ee20008000800 */
[----:B------:R-:W4:Y:S01]  /*5bb0*/  @!UP0 LDCU UR10, c[0x0][0xb20] ;  /* 0x00016400ff0a87ac */ /* 0x000f220008000800 */
[----:B--2---:R-:W-:Y:S02]  /*5bc0*/  UIMAD.WIDE.U32 UR8, UR38, UR12, URZ ;  /* 0x0000000c260872a5 */ /* 0x004fe4000f8e00ff */
[----:B------:R-:W-:Y:S02]  /*5bd0*/  UIMAD.WIDE.U32 UR6, UR37, UR15, URZ ;  /* 0x0000000f250672a5 */ /* 0x000fe4000f8e00ff */
[----:B------:R-:W-:Y:S03]  /*5be0*/  @!UP0 UISETP.NE.AND UP1, UPT, UR14, 0x1, UPT ;  /* 0x000000010e00888c */ /* 0x000fe6000bf25270 */
[----:B------:R-:W-:Y:S01]  /*5bf0*/  @!UP0 UMOV UR4, UR9 ;  /* 0x0000000900048c82 */ /* 0x000fe20008000000 */
[----:B---3--:R-:W-:Y:S02]  /*5c00*/  @!UP0 UISETP.NE.AND UP2, UPT, UR5, 0x1, UPT ;  /* 0x000000010500888c */ /* 0x008fe4000bf45270 */
[----:B------:R-:W-:Y:S01]  /*5c10*/  @!UP0 USHF.R.U32.HI UR4, URZ, UR13, UR4 ;  /* 0x0000000dff048299 */ /* 0x000fe20008011604 */
[----:B------:R-:W-:Y:S02]  /*5c20*/  @!UP0 UMOV UR6, UR7 ;  /* 0x0000000700068c82 */ /* 0x000fe40008000000 */
[----:B----4-:R-:W-:Y:S02]  /*5c30*/  @!UP0 USHF.R.U32.HI UR6, URZ, UR10, UR6 ;  /* 0x0000000aff068299 */ /* 0x010fe40008011606 */
[----:B------:R-:W-:Y:S02]  /*5c40*/  @!UP0 USEL UR7, UR38, UR4, !UP2 ;  /* 0x0000000426078287 */ /* 0x000fe4000d000000 */
[----:B------:R-:W-:Y:S04]  /*5c50*/  @!UP0 USEL UR6, UR37, UR6, !UP1 ;  /* 0x0000000625068287 */ /* 0x000fe8000c800000 */
[----:B------:R-:W-:Y:S02]  /*5c60*/  @!UP0 UIADD3 UR4, UPT, UPT, -UR7, UR6, URZ ;  /* 0x0000000607048290 */ /* 0x000fe4000fffe1ff */
[----:B------:R-:W-:Y:S02]  /*5c70*/  @!UP0 UIADD3 UR6, UPT, UPT, UR7, -UR6, URZ ;  /* 0x8000000607068290 */ /* 0x000fe4000fffe0ff */
[----:B------:R-:W-:Y:S02]  /*5c80*/  @!UP0 UIMAD UR38, UR4, UR5, UR38 ;  /* 0x00000005042682a4 */ /* 0x000fe4000f8e0226 */
[----:B------:R-:W-:Y:S01]  /*5c90*/  @!UP0 UIMAD UR37, UR6, UR14, UR37 ;  /* 0x0000000e062582a4 */ /* 0x000fe2000f8e0225 */
[----:B------:R-:W-:Y:S11]  /*5ca0*/  @!P0 BRA `(.L_x_99) ;  /* 0x00000000007c8947 */ /* 0x000ff60003800000 */
[----:B------:R-:W2:Y:S01]  /*5cb0*/  LDCU.64 UR8, c[0x4][0x80] ;  /* 0x01001000ff0877ac */ /* 0x000ea20008000a00 */
[----:B------:R-:W-:Y:S01]  /*5cc0*/  MOV R2, 0x0 ;  /* 0x0000000000027802 */ /* 0x000fe20000000f00 */
[----:B------:R-:W-:Y:S02]  /*5cd0*/  HFMA2 R12, -RZ, RZ, 0, 5.9604644775390625e-08 ;  /* 0x00000001ff0c7431 */ /* 0x000fe400000001ff */
[----:B------:R-:W-:Y:S01]  /*5ce0*/  IMAD.MOV.U32 R8, RZ, RZ, 0x70 ;  /* 0x00000070ff087424 */ /* 0x000fe200078e00ff */
[----:B------:R3:W4:Y:S01]  /*5cf0*/  LDC.64 R14, c[0x4][R2] ;  /* 0x01000000020e7b82 */ /* 0x0007220000000a00 */
[----:B------:R-:W1:Y:S01]  /*5d00*/  LDCU.64 UR6, c[0x4][0x88] ;  /* 0x01001100ff0677ac */ /* 0x000e620008000a00 */
[----:B------:R-:W-:Y:S01]  /*5d10*/  IMAD.MOV.U32 R13, RZ, RZ, RZ ;  /* 0x000000ffff0d7224 */ /* 0x000fe200078e00ff */
[----:B------:R-:W1:Y:S01]  /*5d20*/  LDCU.64 UR4, c[0x4][0x8] ;  /* 0x01000100ff0477ac */ /* 0x000e620008000a00 */
[----:B--2---:R-:W-:Y:S01]  /*5d30*/  MOV R5, UR9 ;  /* 0x0000000900057c02 */ /* 0x004fe20008000f00 */
[----:B------:R-:W-:Y:S01]  /*5d40*/  IMAD.U32 R4, RZ, RZ, UR8 ;  /* 0x00000008ff047e24 */ /* 0x000fe2000f8e00ff */
[----:B-1----:R-:W-:Y:S01]  /*5d50*/  MOV R7, UR7 ;  /* 0x0000000700077c02 */ /* 0x002fe20008000f00 */
[----:B------:R-:W-:Y:S01]  /*5d60*/  IMAD.U32 R6, RZ, RZ, UR6 ;  /* 0x00000006ff067e24 */ /* 0x000fe2000f8e00ff */
[----:B------:R-:W-:Y:S01]  /*5d70*/  MOV R11, UR5 ;  /* 0x00000005000b7c02 */ /* 0x000fe20008000f00 */
[----:B------:R-:W-:Y:S02]  /*5d80*/  IMAD.U32 R10, RZ, RZ, UR4 ;  /* 0x00000004ff0a7e24 */ /* 0x000fe4000f8e00ff */
[----:B------:R-:W-:Y:S07]  /*5d90*/  LEPC R20, `(.L_x_100) ;  /* 0x000000001014794e */ /* 0x000fee0000000000 */
[----:B---345:R-:W-:Y:S05]  /*5da0*/  CALL.ABS.NOINC R14 ;  /* 0x000000000e007343 */ /* 0x038fea0003c00000 */
.L_x_100:
[----:B------:R-:W1:Y:S01]  /*5db0*/  LDCU.64 UR8, c[0x4][0x80] ;  /* 0x01001000ff0877ac */ /* 0x000e620008000a00 */
[----:B------:R-:W2:Y:S01]  /*5dc0*/  LDC.64 R2, c[0x4][R2] ;  /* 0x0100000002027b82 */ /* 0x000ea20000000a00 */
[----:B------:R-:W-:Y:S02]  /*5dd0*/  HFMA2 R12, -RZ, RZ, 0, 5.9604644775390625e-08 ;  /* 0x00000001ff0c7431 */ /* 0x000fe400000001ff */
[----:B------:R-:W-:Y:S02]  /*5de0*/  IMAD.MOV.U32 R8, RZ, RZ, 0x70 ;  /* 0x00000070ff087424 */ /* 0x000fe400078e00ff */
[----:B------:R-:W-:Y:S01]  /*5df0*/  IMAD.MOV.U32 R13, RZ, RZ, RZ ;  /* 0x000000ffff0d7224 */ /* 0x000fe200078e00ff */
[----:B------:R-:W3:Y:S01]  /*5e00*/  LDCU.64 UR6, c[0x4][0x88] ;  /* 0x01001100ff0677ac */ /* 0x000ee20008000a00 */
[----:B------:R-:W4:Y:S01]  /*5e10*/  LDCU.64 UR4, c[0x4][0x8] ;  /* 0x01000100ff0477ac */ /* 0x000f220008000a00 */
[----:B-1----:R-:W-:Y:S02]  /*5e20*/  MOV R4, UR8 ;  /* 0x0000000800047c02 */ /* 0x002fe40008000f00 */
[----:B------:R-:W-:Y:S02]  /*5e30*/  MOV R5, UR9 ;  /* 0x0000000900057c02 */ /* 0x000fe40008000f00 */
[----:B---3--:R-:W-:Y:S01]  /*5e40*/  MOV R7, UR7 ;  /* 0x0000000700077c02 */ /* 0x008fe20008000f00 */
[----:B------:R-:W-:Y:S01]  /*5e50*/  IMAD.U32 R6, RZ, RZ, UR6 ;  /* 0x00000006ff067e24 */ /* 0x000fe2000f8e00ff */
[----:B----4-:R-:W-:Y:S01]  /*5e60*/  MOV R11, UR5 ;  /* 0x00000005000b7c02 */ /* 0x010fe20008000f00 */
[----:B------:R-:W-:Y:S02]  /*5e70*/  IMAD.U32 R10, RZ, RZ, UR4 ;  /* 0x00000004ff0a7e24 */ /* 0x000fe4000f8e00ff */
[----:B------:R-:W-:Y:S07]  /*5e80*/  LEPC R20, `(.L_x_99) ;  /* 0x000000001014794e */ /* 0x000fee0000000000 */
[----:B--2---:R-:W-:Y:S05]  /*5e90*/  CALL.ABS.NOINC R2 ;  /* 0x0000000002007343 */ /* 0x004fea0003c00000 */
.L_x_99:
[----:B------:R-:W-:Y:S05]  /*5ea0*/  BSYNC.RECONVERGENT B6 ;  /* 0x0000000000067941 */ /* 0x000fea0003800200 */
.L_x_98:
[----:B------:R-:W-:Y:S01]  /*5eb0*/  R2UR UR4, R85 ;  /* 0x00000000550472ca */ /* 0x000fe200000e0000 */
[----:B------:R-:W-:Y:S01]  /*5ec0*/  UISETP.NE.U32.AND UP0, UPT, UR62, URZ, UPT ;  /* 0x000000ff3e00728c */ /* 0x000fe2000bf05070 */
[----:B------:R-:W-:Y:S02]  /*5ed0*/  ISETP.NE.U32.AND P4, PT, R78, RZ, PT ;  /* 0x000000ff4e00720c */ /* 0x000fe40003f85070 */
[----:B------:R-:W-:Y:S01]  /*5ee0*/  ISETP.NE.U32.AND P2, PT, RZ, UR56, PT ;  /* 0x00000038ff007c0c */ /* 0x000fe2000bf45070 */
[----:B------:R-:W-:Y:S01]  /*5ef0*/  UISETP.NE.AND.EX UP1, UPT, UR63, URZ, UPT, UP0 ;  /* 0x000000ff3f00728c */ /* 0x000fe2000bf25300 */
[----:B------:R-:W-:Y:S01]  /*5f00*/  ISETP.NE.AND.EX P4, PT, R79, RZ, PT, P4 ;  /* 0x000000ff4f00720c */ /* 0x000fe20003f85340 */
[----:B------:R-:W-:Y:S01]  /*5f10*/  UPLOP3.LUT UP0, UPT, UPT, UPT, UPT, 0x40, 0x4 ;  /* 0x000000000004789c */ /* 0x000fe20003f0e870 */
[----:B------:R-:W-:Y:S05]  /*5f20*/  ISETP.NE.AND.EX P2, PT, RZ, UR57, PT, P2 ;  /* 0x00000039ff007c0c */ /* 0x000fea000bf45320 */
[----:B------:R-:W-:Y:S06]  /*5f30*/  UISETP.NE.AND UP2, UPT, UR4, URZ, UPT ;  /* 0x000000ff0400728c */ /* 0x000fec000bf45270 */
[----:B------:R-:W-:Y:S05]  /*5f40*/  PLOP3.LUT P1, PT, PT, PT, UP2, 0x80, 0x8 ;  /* 0x000000000008781c */ /* 0x000fea0003f2f028 */
[----:B------:R-:W-:Y:S06]  /*5f50*/  @UP2 UPLOP3.LUT UP0, UPT, UPT, UPT, UP1, 0x80, 0x8 ;  /* 0x000000000008289c */ /* 0x000fec0003f0f010 */
[----:B------:R-:W-:Y:S01]  /*5f60*/  PLOP3.LUT P0, PT, PT, PT, UP0, 0x80, 0x8 ;  /* 0x000000000008781c */ /* 0x000fe20003f0f008 */
[----:B------:R-:W-:Y:S01]  /*5f70*/  @!UPT UIADD3 URZ, UPT, UPT, URZ, URZ, URZ ;  /* 0x000000fffffff290 */ /* 0x000fe2000fffe0ff */
[----:B------:R-:W-:Y:S11]  /*5f80*/  BRA.U !UP1, `(.L_x_101) ;  /* 0x00000001093c7547 */ /* 0x000ff6000b800000 */
[----:B------:R-:W-:Y:S01]  /*5f90*/  UISETP.NE.U32.AND UP0, UPT, UR56, URZ, UPT ;  /* 0x000000ff3800728c */ /* 0x000fe2000bf05070 */
[----:B-1----:R-:W-:Y:S01]  /*5fa0*/  HFMA2 R0, -RZ, RZ, 0, 5.9604644775390625e-08 ;  /* 0x00000001ff007431 */ /* 0x002fe200000001ff */
[----:B------:R-:W1:Y:S01]  /*5fb0*/  LDCU.64 UR8, c[0x0][0x358] ;  /* 0x00006b00ff0877ac */ /* 0x000e620008000a00 */
[----:B------:R-:W-:Y:S01]  /*5fc0*/  IMAD.MOV.U32 R81, RZ, RZ, 0x1 ;  /* 0x00000001ff517424 */ /* 0x000fe200078e00ff */
[----:B------:R-:W-:Y:S06]  /*5fd0*/  UISETP.NE.AND.EX UP0, UPT, UR57, URZ, UPT, UP0 ;  /* 0x000000ff3900728c */ /* 0x000fec000bf05300 */
        /* <DEDUP_REMOVED lines=9> */
[----:B--23--:R-:W-:Y:S02]  /*6070*/  @!P3 IMAD.U32 R41, RZ, RZ, UR4 ;  /* 0x00000004ff29be24 */ /* 0x00cfe4000f8e00ff */
.L_x_101:
[----:B------:R-:W-:Y:S05]  /*6080*/  @!P4 BRA `(.L_x_102) ;  /* 0x000000000024c947 */ /* 0x000fea0003800000 */
[----:B------:R-:W-:Y:S01]  /*6090*/  ISETP.NE.U32.AND P3, PT, R76, RZ, PT ;  /* 0x000000ff4c00720c */ /* 0x000fe20003f65070 */
[----:B------:R-:W2:Y:S03]  /*60a0*/  LDCU.64 UR4, c[0x0][0x358] ;  /* 0x00006b00ff0477ac */ /* 0x000ea60008000a00 */
[----:B------:R-:W-:Y:S11]  /*60b0*/  ISETP.NE.AND.EX P3, PT, R77, RZ, PT, P3 ;  /* 0x000000ff4d00720c */ /* 0x000ff60003f65330 */
[----:B------:R-:W-:Y:S02]  /*60c0*/  @!UPT UIADD3 URZ, UPT, UPT, URZ, URZ, URZ ;  /* 0x000000fffffff290 */ /* 0x000fe4000fffe0ff */
[----:B------:R-:W3:Y:S01]  /*60d0*/  @P3 LDC.64 R2, c[0x0][0x8a8] ;  /* 0x00022a00ff023b82 */ /* 0x000ee20000000a00 */
[----:B-1----:R-:W-:Y:S04]  /*60e0*/  @P3 IMAD R0, R78, UR36, RZ ;  /* 0x000000244e003c24 */ /* 0x002fe8000f8e02ff */
[----:B---3--:R-:W-:Y:S05]  /*60f0*/  @P3 IMAD.WIDE R2, R0, 0x4, R2 ;  /* 0x0000000400023825 */ /* 0x008fea00078e0202 */
[----:B--2--5:R2:W5:Y:S02]  /*6100*/  @P3 LDG.E R38, desc[UR4][R2.64] ;  /* 0x0000000402263981 */ /* 0x024564000c1e1900 */
[----:B--2---:R-:W3:Y:S02]  /*6110*/  @!P3 LDC R38, c[0x0][0x8a0] ;  /* 0x00022800ff26bb82 */ /* 0x004ee40000000800 */
.L_x_102:
[----:B-----5:R-:W-:Y:S01]  /*6120*/  FSETP.NEU.AND P3, PT, R41, RZ, PT ;  /* 0x000000ff2900720b */ /* 0x020fe20003f6d000 */
[----:B------:R-:W-:Y:S01]  /*6130*/  IMAD.SHL.U32 R47, R80, 0x2, RZ ;  /* 0x00000002502f7824 */ /* 0x000fe200078e00ff */
[----:B------:R-:W-:Y:S01]  /*6140*/  SEL R5, RZ, 0xffffffff, P2 ;  /* 0xffffffffff057807 */ /* 0x000fe20001000000 */
[----:B------:R-:W-:Y:S01]  /*6150*/  BSSY B1, `(.L_x_103) ;  /* 0x0000044000017945 */ /* 0x000fe20003800000 */
[----:B------:R-:W-:Y:S01]  /*6160*/  @P1 LOP3.LUT P2, RZ, R81, 0xff, RZ, 0xc0, !PT ;  /* 0x000000ff51ff1812 */ /* 0x000fe2000784c0ff */
[----:B------:R-:W-:Y:S01]  /*6170*/  VIADD R97, R47, UR44 ;  /* 0x0000002c2f617c36 */ /* 0x000fe20008000000 */
[----:B------:R-:W-:Y:S01]  /*6180*/  @P1 SEL R2, RZ, 0xffffffff, P3 ;  /* 0xffffffffff021807 */ /* 0x000fe20001800000 */
[----:B------:R-:W-:Y:S01]  /*6190*/  IMAD.MOV.U32 R60, RZ, RZ, 0x1 ;  /* 0x00000001ff3c7424 */ /* 0x000fe200078e00ff */
[----:B------:R-:W-:Y:S01]  /*61a0*/  LOP3.LUT R91, R91, 0x1, RZ, 0x3c, !PT ;  /* 0x000000015b5b7812 */ /* 0x000fe200078e3cff */
[----:B------:R-:W-:Y:S01]  /*61b0*/  IMAD.MOV.U32 R46, RZ, RZ, RZ ;  /* 0x000000ffff2e7224 */ /* 0x000fe200078e00ff */
[----:B------:R-:W-:Y:S02]  /*61c0*/  @P0 SEL R2, R5, R2, !P2 ;  /* 0x0000000205020207 */ /* 0x000fe40005000000 */
[----:B------:R-:W-:Y:S02]  /*61d0*/  CS2R R74, SRZ ;  /* 0x00000000004a7805 */ /* 0x000fe4000001ff00 */
[----:B------:R-:W-:Y:S02]  /*61e0*/  LEA R98, R36, UR44, 0x3 ;  /* 0x0000002c24627c11 */ /* 0x000fe4000f8e18ff */
[----:B------:R-:W-:Y:S02]  /*61f0*/  CS2R R72, SRZ ;  /* 0x0000000000487805 */ /* 0x000fe4000001ff00 */
[----:B------:R-:W-:Y:S02]  /*6200*/  @P1 LOP3.LUT R2, R2, 0x1, RZ, 0xc0, !PT ;  /* 0x0000000102021812 */ /* 0x000fe400078ec0ff */
[----:B------:R-:W-:Y:S02]  /*6210*/  CS2R R66, SRZ ;  /* 0x0000000000427805 */ /* 0x000fe4000001ff00 */
[----:B------:R-:W-:Y:S02]  /*6220*/  SHF.L.U32 R3, R90, 0x1f, RZ ;  /* 0x0000001f5a037819 */ /* 0x000fe400000006ff */
[----:B------:R-:W-:Y:S02]  /*6230*/  CS2R R64, SRZ ;  /* 0x0000000000407805 */ /* 0x000fe4000001ff00 */
[----:B------:R-:W-:Y:S02]  /*6240*/  ISETP.NE.U32.OR P6, PT, R2, 0x1, !P1 ;  /* 0x000000010200780c */ /* 0x000fe40004fc5470 */
[----:B------:R-:W-:Y:S02]  /*6250*/  CS2R R58, SRZ ;  /* 0x00000000003a7805 */ /* 0x000fe4000001ff00 */
[----:B------:R-:W-:Y:S02]  /*6260*/  PLOP3.LUT P2, PT, PT, PT, UP1, 0x80, 0x8 ;  /* 0x000000000008781c */ /* 0x000fe40003f4f018 */
[----:B------:R-:W-:Y:S02]  /*6270*/  CS2R R56, SRZ ;  /* 0x0000000000387805 */ /* 0x000fe4000001ff00 */
[----:B------:R-:W-:Y:S02]  /*6280*/  LEA.HI R39, R36, R36, RZ, 0x1 ;  /* 0x0000002424277211 */ /* 0x000fe400078f08ff */
[----:B------:R-:W-:Y:S02]  /*6290*/  CS2R R50, SRZ ;  /* 0x0000000000327805 */ /* 0x000fe4000001ff00 */
[----:B------:R-:W-:Y:S02]  /*62a0*/  LOP3.LUT P4, R87, R81, 0xff, RZ, 0xc0, !PT ;  /* 0x000000ff51577812 */ /* 0x000fe4000788c0ff */
[----:B------:R-:W-:Y:S02]  /*62b0*/  CS2R R48, SRZ ;  /* 0x0000000000307805 */ /* 0x000fe4000001ff00 */
[----:B------:R-:W-:Y:S01]  /*62c0*/  SEL R2, RZ, 0xffffffff, P3 ;  /* 0xffffffffff027807 */ /* 0x000fe20001800000 */
[C---:B-1----:R-:W-:Y:S01]  /*62d0*/  IMAD.SHL.U32 R0, R39.reuse, 0x80, RZ ;  /* 0x0000008027007824 */ /* 0x042fe200078e00ff */
[----:B------:R-:W-:Y:S01]  /*62e0*/  LOP3.LUT R39, R39, 0xffe, RZ, 0xc0, !PT ;  /* 0x00000ffe27277812 */ /* 0x000fe200078ec0ff */
[----:B------:R-:W-:Y:S01]  /*62f0*/  VIADD R99, R97, 0x400 ;  /* 0x0000040061637836 */ /* 0x000fe20000000000 */
[----:B------:R-:W-:Y:S01]  /*6300*/  P2R R95, PR, RZ, 0x40 ;  /* 0x00000040ff5f7803 */ /* 0x000fe20000000000 */
[----:B------:R-:W-:Y:S01]  /*6310*/  IMAD.IADD R96, R92, 0x1, R97 ;  /* 0x000000015c607824 */ /* 0x000fe200078e0261 */
[----:B------:R-:W-:Y:S01]  /*6320*/  @P6 SHF.L.U32 R4, R91, 0x1f, RZ ;  /* 0x0000001f5b046819 */ /* 0x000fe200000006ff */
[----:B------:R-:W-:Y:S01]  /*6330*/  IMAD.IADD R39, R36, 0x1, -R39 ;  /* 0x0000000124277824 */ /* 0x000fe200078e0a27 */
[----:B------:R-:W-:Y:S02]  /*6340*/  @P2 SEL R2, R5, R2, !P4 ;  /* 0x0000000205022207 */ /* 0x000fe40006000000 */
[----:B------:R-:W1:Y:S01]  /*6350*/  @P6 SYNCS.PHASECHK.TRANS64.TRYWAIT P1, [UR44+0x90], R4 ;  /* 0x00009004ff0065a7 */ /* 0x000e62000802112c */
[----:B------:R-:W-:Y:S02]  /*6360*/  LOP3.LUT R0, R0, 0xffffff00, RZ, 0xc0, !PT ;  /* 0xffffff0000007812 */ /* 0x000fe400078ec0ff */
[----:B------:R-:W-:Y:S03]  /*6370*/  LOP3.LUT R2, R2, 0x1, RZ, 0xc0, !PT ;  /* 0x0000000102027812 */ /* 0x000fe600078ec0ff */
[----:B------:R-:W-:Y:S01]  /*6380*/  IMAD.IADD R0, R37, 0x1, R0 ;  /* 0x0000000125007824 */ /* 0x000fe200078e0200 */
[----:B------:R-:W-:Y:S03]  /*6390*/  ISETP.NE.U32.AND P5, PT, R2, 0x1, PT ;  /* 0x000000010200780c */ /* 0x000fe60003fa5070 */
[----:B------:R-:W-:Y:S01]  /*63a0*/  IMAD R39, R39, 0x100000, R0 ;  /* 0x0010000027277824 */ /* 0x000fe200078e0200 */
[----:B------:R-:W-:Y:S01]  /*63b0*/  P2R R61, PR, RZ, 0x20 ;  /* 0x00000020ff3d7803 */ /* 0x000fe20000000000 */
[----:B------:R2:W4:Y:S01]  /*63c0*/  SYNCS.PHASECHK.TRANS64.TRYWAIT P0, [R98+URZ+0x100], R3 ;  /* 0x00010003620075a7 */ /* 0x00052200080011ff */
[----:B-1----:R-:W-:Y:S01]  /*63d0*/  @P6 SEL R60, RZ, 0x1, !P1 ;  /* 0x00000001ff3c6807 */ /* 0x002fe20004800000 */
[----:B--2---:R-:W-:Y:S06]  /*63e0*/  @!P6 BRA `(.L_x_104) ;  /* 0x000000000068e947 */ /* 0x004fec0003800000 */
[C---:B------:R-:W-:Y:S01]  /*63f0*/  @P5 IMAD R5, R93.reuse, 0x2, R99 ;  /* 0x000000025d055824 */ /* 0x040fe200078e0263 */
[----:B------:R-:W-:Y:S01]  /*6400*/  ISETP.NE.AND P1, PT, R60, RZ, PT ;  /* 0x000000ff3c00720c */ /* 0x000fe20003f25270 */
[----:B------:R-:W-:Y:S01]  /*6410*/  @P5 IMAD R2, R93, 0x2, R97 ;  /* 0x000000025d025824 */ /* 0x000fe200078e0261 */
[----:B------:R-:W-:Y:S01]  /*6420*/  BSSY B0, `(.L_x_105) ;  /* 0x000000e000007945 */ /* 0x000fe20003800000 */
[----:B------:R-:W-:Y:S01]  /*6430*/  IMAD.MOV.U32 R74, RZ, RZ, RZ ;  /* 0x000000ffff4a7224 */ /* 0x000fe200078e00ff */
[----:B------:R-:W-:Y:S01]  /*6440*/  CS2R R66, SRZ ;  /* 0x0000000000427805 */ /* 0x000fe2000001ff00 */
[----:B------:R-:W-:Y:S01]  /*6450*/  @P5 IMAD.IADD R4, R92, 0x1, R5 ;  /* 0x000000015c045824 */ /* 0x000fe200078e0205 */
[----:B------:R-:W-:Y:S02]  /*6460*/  CS2R R64, SRZ ;  /* 0x0000000000407805 */ /* 0x000fe4000001ff00 */
[----:B------:R-:W-:Y:S02]  /*6470*/  CS2R R72, SRZ ;  /* 0x0000000000487805 */ /* 0x000fe4000001ff00 */
[----:B------:R-:W-:Y:S02]  /*6480*/  CS2R R50, SRZ ;  /* 0x0000000000327805 */ /* 0x000fe4000001ff00 */
[----:B------:R-:W-:Y:S02]  /*6490*/  CS2R R48, SRZ ;  /* 0x0000000000307805 */ /* 0x000fe4000001ff00 */
[----:B------:R-:W-:Y:S02]  /*64a0*/  CS2R R58, SRZ ;  /* 0x00000000003a7805 */ /* 0x000fe4000001ff00 */
[----:B------:R-:W-:Y:S01]  /*64b0*/  CS2R R56, SRZ ;  /* 0x0000000000387805 */ /* 0x000fe2000001ff00 */
[----:B------:R-:W-:Y:S06]  /*64c0*/  @P1 BRA `(.L_x_106) ;  /* 0x00000000000c1947 */ /* 0x000fec0003800000 */
[----:B------:R-:W-:Y:S04]  /*64d0*/  SHF.L.U32 R5, R91, 0x1f, RZ ;  /* 0x0000001f5b057819 */ /* 0x000fe800000006ff */
[----:B------:R-:W1:Y:S02]  /*64e0*/  SYNCS.PHASECHK.TRANS64.TRYWAIT P1, [UR44+0x90], R5 ;  /* 0x00009005ff0075a7 */ /* 0x000e64000802112c */
[----:B-1----:R-:W-:Y:S05]  /*64f0*/  @!P1 BRA `(.L_x_107) ;  /* 0x0000004000109947 */ /* 0x002fea0003800000 */
.L_x_106:
[----:B------:R-:W-:Y:S05]  /*6500*/  BSYNC B0 ;  /* 0x0000000000007941 */ /* 0x000fea0003800000 */
.L_x_105:
[----:B------:R-:W-:Y:S01]  /*6510*/  ISETP.NE.AND P1, PT, R61, RZ, PT ;  /* 0x000000ff3d00720c */ /* 0x000fe20003f25270 */
[----:B------:R-:W-:Y:S11]  /*6520*/  HFMA2 R46, -RZ, RZ, 0, 5.9604644775390625e-08 ;  /* 0x00000001ff2e7431 */ /* 0x000ff600000001ff */
[----:B------:R-:W-:Y:S01]  /*6530*/  @!UPT UIADD3 URZ, UPT, UPT, URZ, URZ, URZ ;  /* 0x000000fffffff290 */ /* 0x000fe2000fffe0ff */
[----:B------:R-:W-:Y:S05]  /*6540*/  @P1 WARPSYNC.ALL ;  /* 0x0000000000001948 */ /* 0x000fea0003800000 */
[----:B------:R2:W1:Y:S04]  /*6550*/  @P1 LDSM.16.M88.4 R64, [R2+0x400] ;  /* 0x000400000240183b */ /* 0x0004680000000200 */
[----:B------:R2:W1:Y:S04]  /*6560*/  @P1 LDSM.16.M88.4 R72, [R4] ;  /* 0x000000000448183b */ /* 0x0004680000000200 */
[----:B------:R2:W1:Y:S04]  /*6570*/  @P1 LDSM.16.M88.4 R48, [R47+UR44+0x400] ;  /* 0x0004002c2f30183b */ /* 0x0004680008000200 */
[----:B------:R2:W1:Y:S02]  /*6580*/  @P1 LDSM.16.M88.4 R56, [R96+0x400] ;  /* 0x000400006038183b */ /* 0x0004640000000200 */
.L_x_104:
[----:B------:R-:W-:Y:S05]  /*6590*/  BSYNC B1 ;  /* 0x0000000000017941 */ /* 0x000fea0003800000 */
.L_x_103:
[----:B-1----:R-:W-:Y:S04]  /*65a0*/  SHF.R.U32.HI R5, RZ, 0x15, R39 ;  /* 0x00000015ff057819 */ /* 0x002fe80000011627 */
[----:B------:R-:W-:Y:S01]  /*65b0*/  LOP3.LUT P1, RZ, R5, 0x3, R82, 0x48, !PT ;  /* 0x0000000305ff7812 */ /* 0x000fe20007824852 */
[----:B------:R-:W-:Y:S01]  /*65c0*/  @!UPT UIADD3 URZ, UPT, UPT, URZ, URZ, URZ ;  /* 0x000000fffffff290 */ /* 0x000fe2000fffe0ff */
[----:B----4-:R-:W-:Y:S11]  /*65d0*/  @P0 BRA `(.L_x_108) ;  /* 0x0000000000080947 */ /* 0x010ff60003800000 */
[----:B------:R-:W1:Y:S02]  /*65e0*/  SYNCS.PHASECHK.TRANS64.TRYWAIT P0, [R98+URZ+0x100], R3 ;  /* 0x00010003620075a7 */ /* 0x000e6400080011ff */
[----:B-1----:R-:W-:Y:S05]  /*65f0*/  @!P0 BRA `(.L_x_109) ;  /* 0x0000003c00e88947 */ /* 0x002fea0003800000 */
.L_x_108:
[----:B------:R-:W-:Y:S05]  /*6600*/  @!P1 BRA `(.L_x_110) ;  /* 0x0000000000409947 */ /* 0x000fea0003800000 */
[----:B------:R-:W4:Y:S01]  /*6610*/  LDCU.64 UR8, c[0x4][0x70] ;  /* 0x01000e00ff0877ac */ /* 0x000f220008000a00 */
[----:B-1----:R-:W-:Y:S01]  /*6620*/  MOV R3, 0x0 ;  /* 0x0000000000037802 */ /* 0x002fe20000000f00 */
[----:B------:R-:W-:Y:S02]  /*6630*/  HFMA2 R12, -RZ, RZ, 0, 5.9604644775390625e-08 ;  /* 0x00000001ff0c7431 */ /* 0x000fe400000001ff */
[----:B------:R-:W-:Y:S02]  /*6640*/  IMAD.MOV.U32 R8, RZ, RZ, 0x192 ;  /* 0x00000192ff087424 */ /* 0x000fe400078e00ff */
[----:B------:R-:W-:Y:S01]  /*6650*/  IMAD.MOV.U32 R13, RZ, RZ, RZ ;  /* 0x000000ffff0d7224 */ /* 0x000fe200078e00ff */
[----:B------:R-:W1:Y:S01]  /*6660*/  LDCU.64 UR6, c[0x4][0x78] ;  /* 0x01000f00ff0677ac */ /* 0x000e620008000a00 */
[----:B--2---:R-:W2:Y:S01]  /*6670*/  LDC.64 R2, c[0x4][R3] ;  /* 0x0100000003027b82 */ /* 0x004ea20000000a00 */
[----:B------:R-:W5:Y:S01]  /*6680*/  LDCU.64 UR4, c[0x4][0x10] ;  /* 0x01000200ff0477ac */ /* 0x000f620008000a00 */
[----:B----4-:R-:W-:Y:S01]  /*6690*/  MOV R5, UR9 ;  /* 0x0000000900057c02 */ /* 0x010fe20008000f00 */
[----:B------:R-:W-:Y:S01]  /*66a0*/  IMAD.U32 R4, RZ, RZ, UR8 ;  /* 0x00000008ff047e24 */ /* 0x000fe2000f8e00ff */
[----:B-1----:R-:W-:Y:S01]  /*66b0*/  MOV R7, UR7 ;  /* 0x0000000700077c02 */ /* 0x002fe20008000f00 */
[----:B------:R-:W-:Y:S01]  /*66c0*/  IMAD.U32 R6, RZ, RZ, UR6 ;  /* 0x00000006ff067e24 */ /* 0x000fe2000f8e00ff */
[----:B-----5:R-:W-:Y:S01]  /*66d0*/  MOV R11, UR5 ;  /* 0x00000005000b7c02 */ /* 0x020fe20008000f00 */
[----:B------:R-:W-:Y:S02]  /*66e0*/  IMAD.U32 R10, RZ, RZ, UR4 ;  /* 0x00000004ff0a7e24 */ /* 0x000fe4000f8e00ff */
[----:B------:R-:W-:Y:S07]  /*66f0*/  LEPC R20, `(.L_x_110) ;  /* 0x000000001014794e */ /* 0x000fee0000000000 */
[----:B--23--:R-:W-:Y:S05]  /*6700*/  CALL.ABS.NOINC R2 ;  /* 0x0000000002007343 */ /* 0x00cfea0003c00000 */
.L_x_110:
[----:B------:R-:W-:Y:S05]  /*6710*/  WARPSYNC.ALL ;  /* 0x0000000000007948 */ /* 0x000fea0003800000 */
[----:B------:R-:W-:Y:S01]  /*6720*/  R2UR UR4, R39 ;  /* 0x00000000270472ca */ /* 0x000fe200000e0000 */
[--C-:B------:R-:W-:Y:S01]  /*6730*/  HADD2.F32 R40, -RZ, R48.reuse.H0_H0 ;  /* 0x20000030ff287230 */ /* 0x100fe20000004100 */
[----:B------:R-:W-:Y:S01]  /*6740*/  SHF.L.U32 R62, R93, 0x1, RZ ;  /* 0x000000015d3e7819 */ /* 0x000fe200000006ff */
[----:B------:R-:W-:Y:S01]  /*6750*/  HADD2.F32 R43, -RZ, R48.H1_H1 ;  /* 0x30000030ff2b7230 */ /* 0x000fe20000004100 */
[----:B------:R-:W-:Y:S01]  /*6760*/  ISETP.NE.AND P0, PT, R94, RZ, PT ;  /* 0x000000ff5e00720c */ /* 0x000fe20003f05270 */
[----:B------:R-:W-:Y:S01]  /*6770*/  HADD2.F32 R42, -RZ, R49.H0_H0 ;  /* 0x20000031ff2a7230 */ /* 0x000fe20000004100 */
[----:B------:R-:W-:Y:S01]  /*6780*/  IADD3 R99, PT, PT, R99, R62, RZ ;  /* 0x0000003e63637210 */ /* 0x000fe20007ffe0ff */
[----:B------:R-:W-:Y:S01]  /*6790*/  HADD2.F32 R45, -RZ, R51.H0_H0 ;  /* 0x20000033ff2d7230 */ /* 0x000fe20000004100 */
[----:B------:R-:W-:Y:S02]  /*67a0*/  BSSY.RECONVERGENT B0, `(.L_x_111) ;  /* 0x0000085000007945 */ /* 0x000fe40003800200 */
[----:B------:R-:W-:Y:S03]  /*67b0*/  IADD3 R100, PT, PT, R92, R99, RZ ;  /* 0x000000635c647210 */ /* 0x000fe60007ffe0ff */
[----:B--2---:R-:W3:Y:S02]  /*67c0*/  LDTM.16dp256bit.x8 R4, tmem[UR4] ;  /* 0x00000004000479ee */ /* 0x004ee400081a0000 */
[C---:B---3--:R-:W-:Y:S01]  /*67d0*/  FMUL R0, R38.reuse, R4 ;  /* 0x0000000426007220 */ /* 0x048fe20000400000 */
[C---:B------:R-:W-:Y:S01]  /*67e0*/  FMUL R2, R38.reuse, R5 ;  /* 0x0000000526027220 */ /* 0x040fe20000400000 */
[C---:B-1----:R-:W-:Y:S01]  /*67f0*/  FMUL R3, R38.reuse, R6 ;  /* 0x0000000626037220 */ /* 0x042fe20000400000 */
[C---:B------:R-:W-:Y:S01]  /*6800*/  FMUL R7, R38.reuse, R7 ;  /* 0x0000000726077220 */ /* 0x040fe20000400000 */
[C---:B------:R-:W-:Y:S01]  /*6810*/  FFMA R0, R41.reuse, R40, R0 ;  /* 0x0000002829007223 */ /* 0x040fe20000000000 */
[----:B------:R-:W-:Y:S02]  /*6820*/  HADD2.F32 R40, -RZ, R49.H1_H1 ;  /* 0x30000031ff287230 */ /* 0x000fe40000004100 */
[C---:B------:R-:W-:Y:S01]  /*6830*/  FFMA R2, R41.reuse, R43, R2 ;  /* 0x0000002b29027223 */ /* 0x040fe20000000002 */
[C---:B------:R-:W-:Y:S01]  /*6840*/  FFMA R3, R41.reuse, R42, R3 ;  /* 0x0000002a29037223 */ /* 0x040fe20000000003 */
[--C-:B------:R-:W-:Y:S02]  /*6850*/  HADD2.F32 R43, -RZ, R50.reuse.H0_H0 ;  /* 0x20000032ff2b7230 */ /* 0x100fe40000004100 */
[----:B------:R-:W-:Y:S01]  /*6860*/  FMUL R4, R38, R8 ;  /* 0x0000000826047220 */ /* 0x000fe20000400000 */
[----:B------:R-:W-:Y:S01]  /*6870*/  HADD2.F32 R42, -RZ, R50.H1_H1 ;  /* 0x30000032ff2a7230 */ /* 0x000fe20000004100 */
[----:B------:R-:W-:Y:S01]  /*6880*/  F2FP.F16.F32.PACK_AB R52, R2, R0 ;  /* 0x000000000234723e */ /* 0x000fe200000000ff */
[C---:B------:R-:W-:Y:S01]  /*6890*/  FFMA R7, R41.reuse, R40, R7 ;  /* 0x0000002829077223 */ /* 0x040fe20000000007 */
[----:B------:R-:W-:Y:S01]  /*68a0*/  FFMA R4, R41, R43, R4 ;  /* 0x0000002b29047223 */ /* 0x000fe20000000004 */
[C---:B------:R-:W-:Y:S01]  /*68b0*/  FMUL R5, R38.reuse, R9 ;  /* 0x0000000926057220 */ /* 0x040fe20000400000 */
[C---:B------:R-:W-:Y:S01]  /*68c0*/  FMUL R6, R38.reuse, R10 ;  /* 0x0000000a26067220 */ /* 0x040fe20000400000 */
[----:B------:R-:W-:Y:S01]  /*68d0*/  HADD2.F32 R40, -RZ, R51.H1_H1 ;  /* 0x30000033ff287230 */ /* 0x000fe20000004100 */
[----:B------:R-:W-:Y:S01]  /*68e0*/  F2FP.F16.F32.PACK_AB R53, R7, R3 ;  /* 0x000000030735723e */ /* 0x000fe200000000ff */
[C---:B------:R-:W-:Y:S01]  /*68f0*/  FFMA R5, R41.reuse, R42, R5 ;  /* 0x0000002a29057223 */ /* 0x040fe20000000005 */
[----:B------:R-:W-:Y:S01]  /*6900*/  FFMA R6, R41, R45, R6 ;  /* 0x0000002d29067223 */ /* 0x000fe20000000006 */
[C---:B------:R-:W-:Y:S01]  /*6910*/  FMUL R11, R38.reuse, R11 ;  /* 0x0000000b260b7220 */ /* 0x040fe20000400000 */
[--C-:B------:R-:W-:Y:S02]  /*6920*/  HADD2.F32 R43, -RZ, R56.reuse.H0_H0 ;  /* 0x20000038ff2b7230 */ /* 0x100fe40000004100 */
[C---:B------:R-:W-:Y:S01]  /*6930*/  FMUL R8, R38.reuse, R12 ;  /* 0x0000000c26087220 */ /* 0x040fe20000400000 */
[----:B------:R-:W-:Y:S01]  /*6940*/  F2FP.F16.F32.PACK_AB R54, R5, R4 ;  /* 0x000000040536723e */ /* 0x000fe200000000ff */
[C---:B------:R-:W-:Y:S01]  /*6950*/  FFMA R11, R41.reuse, R40, R11 ;  /* 0x00000028290b7223 */ /* 0x040fe2000000000b */
[----:B------:R-:W-:Y:S02]  /*6960*/  HADD2.F32 R40, -RZ, R56.H1_H1 ;  /* 0x30000038ff287230 */ /* 0x000fe40000004100 */
[----:B------:R-:W-:Y:S01]  /*6970*/  FFMA R8, R41, R43, R8 ;  /* 0x0000002b29087223 */ /* 0x000fe20000000008 */
[C---:B------:R-:W-:Y:S01]  /*6980*/  FMUL R9, R38.reuse, R13 ;  /* 0x0000000d26097220 */ /* 0x040fe20000400000 */
[--C-:B------:R-:W-:Y:S01]  /*6990*/  HADD2.F32 R45, -RZ, R57.reuse.H0_H0 ;  /* 0x20000039ff2d7230 */ /* 0x100fe20000004100 */
[----:B------:R-:W-:Y:S01]  /*69a0*/  F2FP.F16.F32.PACK_AB R55, R11, R6 ;  /* 0x000000060b37723e */ /* 0x000fe200000000ff */
[C---:B------:R-:W-:Y:S01]  /*69b0*/  FMUL R10, R38.reuse, R14 ;  /* 0x0000000e260a7220 */ /* 0x040fe20000400000 */
[----:B------:R-:W-:Y:S02]  /*69c0*/  HADD2.F32 R42, -RZ, R57.H1_H1 ;  /* 0x30000039ff2a7230 */ /* 0x000fe40000004100 */
[C---:B------:R-:W-:Y:S01]  /*69d0*/  FFMA R9, R41.reuse, R40, R9 ;  /* 0x0000002829097223 */ /* 0x040fe20000000009 */
[C---:B------:R-:W-:Y:S01]  /*69e0*/  FMUL R15, R38.reuse, R15 ;  /* 0x0000000f260f7220 */ /* 0x040fe20000400000 */
[----:B------:R1:W-:Y:S01]  /*69f0*/  STSM.16.M88.4 [R97+0x400], R52 ;  /* 0x0004003461007844 */ /* 0x0003e20000000200 */
[----:B------:R-:W-:Y:S01]  /*6a00*/  FFMA R10, R41, R45, R10 ;  /* 0x0000002d290a7223 */ /* 0x000fe2000000000a */
[--C-:B------:R-:W-:Y:S01]  /*6a10*/  HADD2.F32 R40, -RZ, R58.reuse.H0_H0 ;  /* 0x2000003aff287230 */ /* 0x100fe20000004100 */
[----:B------:R-:W-:Y:S01]  /*6a20*/  F2FP.F16.F32.PACK_AB R68, R9, R8 ;  /* 0x000000080944723e */ /* 0x000fe200000000ff */
[----:B------:R-:W-:Y:S01]  /*6a30*/  FFMA R15, R41, R42, R15 ;  /* 0x0000002a290f7223 */ /* 0x000fe2000000000f */
[C---:B------:R-:W-:Y:S01]  /*6a40*/  FMUL R12, R38.reuse, R16 ;  /* 0x00000010260c7220 */ /* 0x040fe20000400000 */
[----:B------:R-:W-:Y:S02]  /*6a50*/  HADD2.F32 R42, -RZ, R58.H1_H1 ;  /* 0x3000003aff2a7230 */ /* 0x000fe40000004100 */
[C---:B------:R-:W-:Y:S01]  /*6a60*/  FMUL R13, R38.reuse, R17 ;  /* 0x00000011260d7220 */ /* 0x040fe20000400000 */
[--C-:B------:R-:W-:Y:S01]  /*6a70*/  HADD2.F32 R43, -RZ, R59.reuse.H0_H0 ;  /* 0x2000003bff2b7230 */ /* 0x100fe20000004100 */
[----:B------:R-:W-:Y:S01]  /*6a80*/  F2FP.F16.F32.PACK_AB R69, R15, R10 ;  /* 0x0000000a0f45723e */ /* 0x000fe200000000ff */
[C---:B------:R-:W-:Y:S01]  /*6a90*/  FFMA R12, R41.reuse, R40, R12 ;  /* 0x00000028290c7223 */ /* 0x040fe2000000000c */
[----:B------:R-:W-:Y:S01]  /*6aa0*/  FFMA R13, R41, R42, R13 ;  /* 0x0000002a290d7223 */ /* 0x000fe2000000000d */
[C---:B------:R-:W-:Y:S01]  /*6ab0*/  FMUL R14, R38.reuse, R18 ;  /* 0x00000012260e7220 */ /* 0x040fe20000400000 */
[----:B------:R-:W-:Y:S02]  /*6ac0*/  HADD2.F32 R40, -RZ, R59.H1_H1 ;  /* 0x3000003bff287230 */ /* 0x000fe40000004100 */
[C---:B------:R-:W-:Y:S01]  /*6ad0*/  FMUL R19, R38.reuse, R19 ;  /* 0x0000001326137220 */ /* 0x040fe20000400000 */
[C---:B------:R-:W-:Y:S01]  /*6ae0*/  FMUL R16, R38.reuse, R20 ;  /* 0x0000001426107220 */ /* 0x040fe20000400000 */
[----:B------:R-:W-:Y:S01]  /*6af0*/  F2FP.F16.F32.PACK_AB R70, R13, R12 ;  /* 0x0000000c0d46723e */ /* 0x000fe200000000ff */
[C---:B------:R-:W-:Y:S01]  /*6b00*/  FFMA R14, R41.reuse, R43, R14 ;  /* 0x0000002b290e7223 */ /* 0x040fe2000000000e */
[--C-:B------:R-:W-:Y:S02]  /*6b10*/  HADD2.F32 R43, -RZ, R64.reuse.H0_H0 ;  /* 0x20000040ff2b7230 */ /* 0x100fe40000004100 */
[C---:B------:R-:W-:Y:S01]  /*6b20*/  FFMA R19, R41.reuse, R40, R19 ;  /* 0x0000002829137223 */ /* 0x040fe20000000013 */
[----:B------:R-:W-:Y:S02]  /*6b30*/  HADD2.F32 R42, -RZ, R64.H1_H1 ;  /* 0x30000040ff2a7230 */ /* 0x000fe40000004100 */
[C---:B------:R-:W-:Y:S01]  /*6b40*/  FMUL R17, R38.reuse, R21 ;  /* 0x0000001526117220 */ /* 0x040fe20000400000 */
[--C-:B------:R-:W-:Y:S02]  /*6b50*/  HADD2.F32 R45, -RZ, R65.reuse.H0_H0 ;  /* 0x20000041ff2d7230 */ /* 0x100fe40000004100 */
[----:B------:R-:W-:Y:S01]  /*6b60*/  FFMA R16, R41, R43, R16 ;  /* 0x0000002b29107223 */ /* 0x000fe20000000010 */
[----:B------:R-:W-:Y:S01]  /*6b70*/  F2FP.F16.F32.PACK_AB R71, R19, R14 ;  /* 0x0000000e1347723e */ /* 0x000fe200000000ff */
[----:B------:R-:W-:Y:S01]  /*6b80*/  FFMA R17, R41, R42, R17 ;  /* 0x0000002a29117223 */ /* 0x000fe20000000011 */
[C---:B------:R-:W-:Y:S01]  /*6b90*/  FMUL R18, R38.reuse, R22 ;  /* 0x0000001626127220 */ /* 0x040fe20000400000 */
[----:B------:R-:W-:Y:S02]  /*6ba0*/  HADD2.F32 R40, -RZ, R65.H1_H1 ;  /* 0x30000041ff287230 */ /* 0x000fe40000004100 */
[C---:B------:R-:W-:Y:S01]  /*6bb0*/  FMUL R23, R38.reuse, R23 ;  /* 0x0000001726177220 */ /* 0x040fe20000400000 */
[----:B------:R1:W-:Y:S01]  /*6bc0*/  STSM.16.M88.4 [R96+0x400], R68 ;  /* 0x0004004460007844 */ /* 0x0003e20000000200 */
[----:B------:R-:W-:Y:S01]  /*6bd0*/  F2FP.F16.F32.PACK_AB R104, R17, R16 ;  /* 0x000000101168723e */ /* 0x000fe200000000ff */
[C---:B------:R-:W-:Y:S01]  /*6be0*/  FFMA R18, R41.reuse, R45, R18 ;  /* 0x0000002d29127223 */ /* 0x040fe20000000012 */
[----:B------:R-:W-:Y:S01]  /*6bf0*/  FFMA R23, R41, R40, R23 ;  /* 0x0000002829177223 */ /* 0x000fe20000000017 */
[--C-:B------:R-:W-:Y:S02]  /*6c00*/  HADD2.F32 R43, -RZ, R66.reuse.H0_H0 ;  /* 0x20000042ff2b7230 */ /* 0x100fe40000004100 */
[C---:B------:R-:W-:Y:S01]  /*6c10*/  FMUL R20, R38.reuse, R24 ;  /* 0x0000001826147220 */ /* 0x040fe20000400000 */
[----:B------:R-:W-:Y:S02]  /*6c20*/  HADD2.F32 R40, -RZ, R66.H1_H1 ;  /* 0x30000042ff287230 */ /* 0x000fe40000004100 */
[C---:B------:R-:W-:Y:S01]  /*6c30*/  FMUL R21, R38.reuse, R25 ;  /* 0x0000001926157220 */ /* 0x040fe20000400000 */
[--C-:B------:R-:W-:Y:S01]  /*6c40*/  HADD2.F32 R45, -RZ, R67.reuse.H0_H0 ;  /* 0x20000043ff2d7230 */ /* 0x100fe20000004100 */
[----:B------:R-:W-:Y:S01]  /*6c50*/  F2FP.F16.F32.PACK_AB R105, R23, R18 ;  /* 0x000000121769723e */ /* 0x000fe200000000ff */
[C---:B------:R-:W-:Y:S01]  /*6c60*/  FFMA R20, R41.reuse, R43, R20 ;  /* 0x0000002b29147223 */ /* 0x040fe20000000014 */
[C---:B------:R-:W-:Y:S01]  /*6c70*/  FFMA R21, R41.reuse, R40, R21 ;  /* 0x0000002829157223 */ /* 0x040fe20000000015 */
[C---:B------:R-:W-:Y:S01]  /*6c80*/  FMUL R22, R38.reuse, R26 ;  /* 0x0000001a26167220 */ /* 0x040fe20000400000 */
[----:B------:R-:W-:Y:S02]  /*6c90*/  HADD2.F32 R42, -RZ, R67.H1_H1 ;  /* 0x30000043ff2a7230 */ /* 0x000fe40000004100 */
[C---:B------:R-:W-:Y:S01]  /*6ca0*/  FMUL R27, R38.reuse, R27 ;  /* 0x0000001b261b7220 */ /* 0x040fe20000400000 */
[--C-:B------:R-:W-:Y:S02]  /*6cb0*/  HADD2.F32 R40, -RZ, R72.reuse.H0_H0 ;  /* 0x20000048ff287230 */ /* 0x100fe40000004100 */
[C---:B------:R-:W-:Y:S01]  /*6cc0*/  FFMA R22, R41.reuse, R45, R22 ;  /* 0x0000002d29167223 */ /* 0x040fe20000000016 */
[C---:B------:R-:W-:Y:S01]  /*6cd0*/  FMUL R24, R38.reuse, R28 ;  /* 0x0000001c26187220 */ /* 0x040fe20000400000 */
[C---:B------:R-:W-:Y:S01]  /*6ce0*/  FFMA R27, R41.reuse, R42, R27 ;  /* 0x0000002a291b7223 */ /* 0x040fe2000000001b */
[----:B------:R-:W-:Y:S02]  /*6cf0*/  HADD2.F32 R42, -RZ, R72.H1_H1 ;  /* 0x30000048ff2a7230 */ /* 0x000fe40000004100 */
[C---:B------:R-:W-:Y:S01]  /*6d00*/  FMUL R25, R38.reuse, R29 ;  /* 0x0000001d26197220 */ /* 0x040fe20000400000 */
[--C-:B------:R-:W-:Y:S02]  /*6d10*/  HADD2.F32 R43, -RZ, R73.reuse.H0_H0 ;  /* 0x20000049ff2b7230 */ /* 0x100fe40000004100 */
[C---:B------:R-:W-:Y:S01]  /*6d20*/  FMUL R26, R38.reuse, R30 ;  /* 0x0000001e261a7220 */ /* 0x040fe20000400000 */
[C---:B------:R-:W-:Y:S01]  /*6d30*/  FFMA R24, R41.reuse, R40, R24 ;  /* 0x0000002829187223 */ /* 0x040fe20000000018 */
[----:B------:R-:W-:Y:S02]  /*6d40*/  HADD2.F32 R40, -RZ, R73.H1_H1 ;  /* 0x30000049ff287230 */ /* 0x000fe40000004100 */
[C---:B------:R-:W-:Y:S01]  /*6d50*/  FFMA R25, R41.reuse, R42, R25 ;  /* 0x0000002a29197223 */ /* 0x040fe20000000019 */
[C---:B------:R-:W-:Y:S01]  /*6d60*/  FMUL R31, R38.reuse, R31 ;  /* 0x0000001f261f7220 */ /* 0x040fe20000400000 */
[C---:B------:R-:W-:Y:S01]  /*6d70*/  FFMA R26, R41.reuse, R43, R26 ;  /* 0x0000002b291a7223 */ /* 0x040fe2000000001a */
[--C-:B------:R-:W-:Y:S02]  /*6d80*/  HADD2.F32 R43, -RZ, R74.reuse.H0_H0 ;  /* 0x2000004aff2b7230 */ /* 0x100fe40000004100 */
[C---:B------:R-:W-:Y:S01]  /*6d90*/  FMUL R28, R38.reuse, R32 ;  /* 0x00000020261c7220 */ /* 0x040fe20000400000 */
[----:B------:R-:W-:Y:S02]  /*6da0*/  HADD2.F32 R42, -RZ, R74.H1_H1 ;  /* 0x3000004aff2a7230 */ /* 0x000fe40000004100 */
[C---:B------:R-:W-:Y:S01]  /*6db0*/  FFMA R31, R41.reuse, R40, R31 ;  /* 0x00000028291f7223 */ /* 0x040fe2000000001f */
[C---:B------:R-:W-:Y:S01]  /*6dc0*/  FMUL R29, R38.reuse, R33 ;  /* 0x00000021261d7220 */ /* 0x040fe20000400000 */
[--C-:B------:R-:W-:Y:S02]  /*6dd0*/  HADD2.F32 R45, -RZ, R75.reuse.H0_H0 ;  /* 0x2000004bff2d7230 */ /* 0x100fe40000004100 */
[C---:B------:R-:W-:Y:S01]  /*6de0*/  FMUL R30, R38.reuse, R34 ;  /* 0x00000022261e7220 */ /* 0x040fe20000400000 */
[----:B------:R-:W-:Y:S02]  /*6df0*/  HADD2.F32 R40, -RZ, R75.H1_H1 ;  /* 0x3000004bff287230 */ /* 0x000fe40000004100 */
[----:B------:R-:W-:Y:S01]  /*6e00*/  FMUL R35, R38, R35 ;  /* 0x0000002326237220 */ /* 0x000fe20000400000 */
[C---:B------:R-:W-:Y:S01]  /*6e10*/  FFMA R28, R41.reuse, R43, R28 ;  /* 0x0000002b291c7223 */ /* 0x040fe2000000001c */
[C---:B------:R-:W-:Y:S01]  /*6e20*/  FFMA R29, R41.reuse, R42, R29 ;  /* 0x0000002a291d7223 */ /* 0x040fe2000000001d */
[C---:B------:R-:W-:Y:S01]  /*6e30*/  FFMA R30, R41.reuse, R45, R30 ;  /* 0x0000002d291e7223 */ /* 0x040fe2000000001e */
[----:B------:R-:W-:Y:S01]  /*6e40*/  FFMA R35, R41, R40, R35 ;  /* 0x0000002829237223 */ /* 0x000fe20000000023 */
[----:B------:R-:W-:Y:S02]  /*6e50*/  F2FP.F16.F32.PACK_AB R106, R21, R20 ;  /* 0x00000014156a723e */ /* 0x000fe400000000ff */
[----:B------:R-:W-:Y:S02]  /*6e60*/  F2FP.F16.F32.PACK_AB R107, R27, R22 ;  /* 0x000000161b6b723e */ /* 0x000fe400000000ff */
[----:B------:R-:W-:Y:S02]  /*6e70*/  F2FP.F16.F32.PACK_AB R108, R25, R24 ;  /* 0x00000018196c723e */ /* 0x000fe400000000ff */
[----:B------:R-:W-:Y:S01]  /*6e80*/  F2FP.F16.F32.PACK_AB R109, R31, R26 ;  /* 0x0000001a1f6d723e */ /* 0x000fe200000000ff */
[----:B------:R1:W-:Y:S01]  /*6e90*/  STSM.16.M88.4 [R99], R104 ;  /* 0x0000006863007844 */ /* 0x0003e20000000200 */
[----:B------:R-:W-:Y:S02]  /*6ea0*/  F2FP.F16.F32.PACK_AB R110, R29, R28 ;  /* 0x0000001c1d6e723e */ /* 0x000fe400000000ff */
[----:B------:R-:W-:Y:S05]  /*6eb0*/  F2FP.F16.F32.PACK_AB R111, R35, R30 ;  /* 0x0000001e236f723e */ /* 0x000fea00000000ff */
[----:B------:R1:W-:Y:S01]  /*6ec0*/  STSM.16.M88.4 [R100], R108 ;  /* 0x0000006c64007844 */ /* 0x0003e20000000200 */
[----:B------:R-:W-:Y:S01]  /*6ed0*/  @!PT LDS RZ, [RZ] ;  /* 0x00000000fffff984 */ /* 0x000fe20000000800 */
[----:B------:R-:W-:Y:S01]  /*6ee0*/  @!PT LDS RZ, [RZ] ;  /* 0x00000000fffff984 */ /* 0x000fe20000000800 */
[----:B------:R-:W-:Y:S01]  /*6ef0*/  @!PT LDS RZ, [RZ] ;  /* 0x00000000fffff984 */ /* 0x000fe20000000800 */
[----:B------:R-:W-:Y:S01]  /*6f00*/  @!PT LDS RZ, [RZ] ;  /* 0x00000000fffff984 */ /* 0x000fe20000000800 */
[----:B------:R2:W-:Y:S07]  /*6f10*/  MEMBAR.ALL.CTA ;  /* 0x0000000000007992 */ /* 0x0005ee0000008000 */
[----:B--2---:R-:W2:Y:S02]  /*6f20*/  FENCE.VIEW.ASYNC.S ;  /* 0x00000000000073c6 */ /* 0x004ea40000000000 */
[----:B--2---:R-:W-:Y:S06]  /*6f30*/  BAR.SYNC.DEFER_BLOCKING 0x1, 0x80 ;  /* 0x0042000000007b1d */ /* 0x004fec0000010000 */
[----:B------:R-:W-:Y:S05]  /*6f40*/  @P0 BRA `(.L_x_112) ;  /* 0x0000000000280947 */ /* 0x000fea0003800000 */
[----:B------:R-:W2:Y:S01]  /*6f50*/  LDCU.64 UR6, c[0x0][0x348] ;  /* 0x00006900ff0677ac */ /* 0x000ea20008000a00 */
[----:B------:R-:W-:Y:S01]  /*6f60*/  UIADD3 UR4, UPT, UPT, UR44, 0x400, URZ ;  /* 0x000004002c047890 */ /* 0x000fe2000fffe0ff */
[----:B------:R-:W-:Y:S05]  /*6f70*/  UMOV UR51, UR36 ;  /* 0x0000002400337c82 */ /* 0x000fea0008000000 */
[----:B------:R-:W-:Y:S04]  /*6f80*/  MOV R86, UR4 ;  /* 0x0000000400567c02 */ /* 0x000fe80008000f00 */
[----:B------:R-:W-:Y:S01]  /*6f90*/  R2UR UR48, R86 ;  /* 0x00000000563072ca */ /* 0x000fe200000e0000 */
[----:B--2---:R-:W-:Y:S04]  /*6fa0*/  UIADD3 UR4, UP0, UPT, UR6, 0x680, URZ ;  /* 0x0000068006047890 */ /* 0x004fe8000ff1e0ff */
[----:B------:R-:W-:Y:S09]  /*6fb0*/  UIADD3.X UR5, UPT, UPT, URZ, UR7, URZ, UP0, !UPT ;  /* 0x00000007ff057290 */ /* 0x000ff200087fe4ff */
[----:B------:R2:W-:Y:S01]  /*6fc0*/  UTMASTG.3D [UR48], [UR4] ;  /* 0x00000030040073b5 */ /* 0x0005e20008010000 */
[----:B------:R0:W-:Y:S01]  /*6fd0*/  UTMACMDFLUSH ;  /* 0x00000000000079b7 */ /* 0x0001e20000000000 */
[----:B--2---:R-:W-:Y:S04]  /*6fe0*/  DEPBAR.LE SB0, 0x1 ;  /* 0x000080400000791a */ /* 0x004fe80000000000 */
.L_x_112:
[----:B------:R-:W-:Y:S05]  /*6ff0*/  BSYNC.RECONVERGENT B0 ;  /* 0x0000000000007941 */ /* 0x000fea0003800200 */
.L_x_111:
[----:B------:R-:W-:Y:S01]  /*7000*/  BAR.SYNC.DEFER_BLOCKING 0x1, 0x80 ;  /* 0x0042000000007b1d */ /* 0x000fe20000010000 */
[----:B------:R-:W-:Y:S01]  /*7010*/  ISETP.NE.AND P1, PT, R95, RZ, PT ;  /* 0x000000ff5f00720c */ /* 0x000fe20003f25270 */
[----:B------:R-:W-:Y:S01]  /*7020*/  UISETP.NE.AND UP0, UPT, UR47, URZ, UPT ;  /* 0x000000ff2f00728c */ /* 0x000fe2000bf05270 */
[----:B------:R-:W-:Y:S11]  /*7030*/  LEA R3, R46, UR44, 0x3 ;  /* 0x0000002c2e037c11 */ /* 0x000ff6000f8e18ff */
[----:B------:R-:W-:Y:S01]  /*7040*/  @P1 SHF.L.U32 R4, R91, 0x1f, RZ ;  /* 0x0000001f5b041819 */ /* 0x000fe200000006ff */
[----:B------:R-:W-:Y:S06]  /*7050*/  BRA.U !UP0, `(.L_x_113) ;  /* 0x0000000108247547 */ /* 0x000fec000b800000 */
[----:B------:R-:W2:Y:S01]  /*7060*/  S2R R0, SR_CgaCtaId ;  /* 0x0000000000007919 */ /* 0x000ea20000008800 */
[----:B------:R-:W-:Y:S01]  /*7070*/  IMAD.U32 R2, RZ, RZ, UR46 ;  /* 0x0000002eff027e24 */ /* 0x000fe2000f8e00ff */
[----:B------:R-:W-:Y:S04]  /*7080*/  UIADD3 UR4, UPT, UPT, UR46, 0x1, URZ ;  /* 0x000000012e047890 */ /* 0x000fe8000fffe0ff */
[----:B------:R-:W-:Y:S01]  /*7090*/  @P1 LEA R2, R2, UR44, 0x3 ;  /* 0x0000002c02021c11 */ /* 0x000fe2000f8e18ff */
[----:B------:R-:W-:Y:S04]  /*70a0*/  UISETP.NE.AND UP0, UPT, UR4, 0x4, UPT ;  /* 0x000000040400788c */ /* 0x000fe8000bf05270 */
[----:B------:R-:W-:Y:S01]  /*70b0*/  @P1 VIADD R5, R2, 0xb0 ;  /* 0x000000b002051836 */ /* 0x000fe20000000000 */
[----:B------:R-:W-:Y:S04]  /*70c0*/  USEL UR46, UR4, URZ, UP0 ;  /* 0x000000ff042e7287 */ /* 0x000fe80008000000 */
[----:B--2---:R-:W-:Y:S04]  /*70d0*/  @P1 PRMT R0, R0, 0x654, R5 ;  /* 0x0000065400001816 */ /* 0x004fe80000000005 */
[----:B------:R2:W-:Y:S04]  /*70e0*/  @P1 SYNCS.ARRIVE.TRANS64.RED.A1T0 RZ, [R0+URZ], RZ ;  /* 0x000000ff00ff19a7 */ /* 0x0005e800081004ff */
.L_x_113:
[----:B------:R-:W3:Y:S01]  /*70f0*/  @P1 SYNCS.PHASECHK.TRANS64.TRYWAIT P0, [R3+URZ+0x90], R4 ;  /* 0x00009004030015a7 */ /* 0x000ee200080011ff */
[----:B------:R-:W-:Y:S01]  /*7100*/  BSSY B1, `(.L_x_114) ;  /* 0x0000017000017945 */ /* 0x000fe20003800000 */
[----:B---3--:R-:W-:Y:S03]  /*7110*/  @P1 SEL R60, RZ, 0x1, !P0 ;  /* 0x00000001ff3c1807 */ /* 0x008fe60004000000 */
[----:B------:R-:W-:Y:S05]  /*7120*/  @!P1 BRA `(.L_x_115) ;  /* 0x0000000000509947 */ /* 0x000fea0003800000 */
[----:B------:R-:W-:Y:S01]  /*7130*/  ISETP.NE.AND P1, PT, R61, RZ, PT ;  /* 0x000000ff3d00720c */ /* 0x000fe20003f25270 */
[----:B------:R-:W-:Y:S01]  /*7140*/  BSSY B0, `(.L_x_116) ;  /* 0x000000a000007945 */ /* 0x000fe20003800000 */
[----:B------:R-:W-:Y:S11]  /*7150*/  ISETP.NE.AND P0, PT, R60, RZ, PT ;  /* 0x000000ff3c00720c */ /* 0x000ff60003f05270 */
[----:B------:R-:W-:Y:S04]  /*7160*/  @P1 IMAD R4, R46, 0x2000, R47 ;  /* 0x000020002e041824 */ /* 0x000fe800078e022f */
[----:B------:R-:W-:Y:S04]  /*7170*/  @P1 VIADD R7, R4, UR44 ;  /* 0x0000002c04071c36 */ /* 0x000fe80008000000 */
[----:B------:R-:W-:Y:S01]  /*7180*/  @P1 IMAD.IADD R2, R92, 0x1, R7 ;  /* 0x000000015c021824 */ /* 0x000fe200078e0207 */
[----:B------:R-:W-:Y:S01]  /*7190*/  @P1 IADD3 R5, PT, PT, R62, R7, RZ ;  /* 0x000000073e051210 */ /* 0x000fe20007ffe0ff */
[----:B------:R-:W-:Y:S06]  /*71a0*/  @P0 BRA `(.L_x_117) ;  /* 0x00000000000c0947 */ /* 0x000fec0003800000 */
[----:B--2---:R-:W-:Y:S04]  /*71b0*/  SHF.L.U32 R0, R91, 0x1f, RZ ;  /* 0x0000001f5b007819 */ /* 0x004fe800000006ff */
[----:B------:R-:W2:Y:S02]  /*71c0*/  SYNCS.PHASECHK.TRANS64.TRYWAIT P0, [R3+URZ+0x90], R0 ;  /* 0x00009000030075a7 */ /* 0x000ea400080011ff */
[----:B--2---:R-:W-:Y:S05]  /*71d0*/  @!P0 BRA `(.L_x_118) ;  /* 0x0000003400048947 */ /* 0x004fea0003800000 */
.L_x_117:
[----:B------:R-:W-:Y:S05]  /*71e0*/  BSYNC B0 ;  /* 0x0000000000007941 */ /* 0x000fea0003800000 */
.L_x_116:
[----:B------:R-:W-:Y:S02]  /*71f0*/  ISETP.NE.AND P0, PT, R61, RZ, PT ;  /* 0x000000ff3d00720c */ /* 0x000fe40003f05270 */
[----:B------:R-:W-:Y:S11]  /*7200*/  IADD3 R46, PT, PT, R46, 0x1, RZ ;  /* 0x000000012e2e7810 */ /* 0x000ff60007ffe0ff */
[----:B--2---:R-:W-:Y:S01]  /*7210*/  @P0 IMAD.IADD R0, R92, 0x1, R5 ;  /* 0x000000015c000824 */ /* 0x004fe200078e0205 */
[----:B------:R-:W-:Y:S05]  /*7220*/  @P0 WARPSYNC.ALL ;  /* 0x0000000000000948 */ /* 0x000fea0003800000 */
[----:B------:R3:W4:Y:S04]  /*7230*/  @P0 LDSM.16.M88.4 R48, [R4+UR44+0x400] ;  /* 0x0004002c0430083b */ /* 0x0007280008000200 */
[----:B------:R3:W2:Y:S04]  /*7240*/  @P0 LDSM.16.M88.4 R56, [R2+0x400] ;  /* 0x000400000238083b */ /* 0x0006a80000000200 */
[----:B------:R3:W1:Y:S04]  /*7250*/  @P0 LDSM.16.M88.4 R64, [R5+0x400] ;  /* 0x000400000540083b */ /* 0x0006680000000200 */
[----:B------:R3:W1:Y:S02]  /*7260*/  @P0 LDSM.16.M88.4 R72, [R0+0x400] ;  /* 0x000400000048083b */ /* 0x0006640000000200 */
.L_x_115:
[----:B------:R-:W-:Y:S05]  /*7270*/  BSYNC B1 ;  /* 0x0000000000017941 */ /* 0x000fea0003800000 */
.L_x_114:
[----:B------:R-:W-:Y:S05]  /*7280*/  VIADD R3, R39, 0x40 ;  /* 0x0000004027037836 */ /* 0x000fea0000000000 */
[----:B------:R-:W-:Y:S04]  /*7290*/  SHF.R.U32.HI R3, RZ, 0x15, R3 ;  /* 0x00000015ff037819 */ /* 0x000fe80000011603 */
[----:B------:R-:W-:Y:S11]  /*72a0*/  LOP3.LUT P0, RZ, R3, 0x3, R82, 0x48, !PT ;  /* 0x0000000303ff7812 */ /* 0x000ff60007804852 */
[----:B------:R-:W-:Y:S02]  /*72b0*/  @!UPT UIADD3 URZ, UPT, UPT, URZ, URZ, URZ ;  /* 0x000000fffffff290 */ /* 0x000fe4000fffe0ff */
[----:B------:R-:W-:Y:S05]  /*72c0*/  @!P0 BRA `(.L_x_119) ;  /* 0x0000000000408947 */ /* 0x000fea0003800000 */
[----:B------:R-:W5:Y:S01]  /*72d0*/  LDCU.64 UR8, c[0x4][0x70] ;  /* 0x01000e00ff0877ac */ /* 0x000f620008000a00 */
[----:B------:R-:W-:Y:S01]  /*72e0*/  MOV R3, 0x0 ;  /* 0x0000000000037802 */ /* 0x000fe20000000f00 */
[----:B------:R-:W-:Y:S02]  /*72f0*/  HFMA2 R12, -RZ, RZ, 0, 5.9604644775390625e-08 ;  /* 0x00000001ff0c7431 */ /* 0x000fe400000001ff */
[----:B------:R-:W-:Y:S02]  /*7300*/  IMAD.MOV.U32 R8, RZ, RZ, 0x192 ;  /* 0x00000192ff087424 */ /* 0x000fe400078e00ff */
[----:B------:R-:W-:Y:S01]  /*7310*/  IMAD.MOV.U32 R13, RZ, RZ, RZ ;  /* 0x000000ffff0d7224 */ /* 0x000fe200078e00ff */
[----:B------:R-:W2:Y:S01]  /*7320*/  LDCU.64 UR6, c[0x4][0x78] ;  /* 0x01000f00ff0677ac */ /* 0x000ea20008000a00 */
[----:B---3--:R-:W3:Y:S01]  /*7330*/  LDC.64 R2, c[0x4][R3] ;  /* 0x0100000003027b82 */ /* 0x008ee20000000a00 */
[----:B------:R-:W4:Y:S01]  /*7340*/  LDCU.64 UR4, c[0x4][0x10] ;  /* 0x01000200ff0477ac */ /* 0x000f220008000a00 */
[----:B-----5:R-:W-:Y:S01]  /*7350*/  MOV R5, UR9 ;  /* 0x0000000900057c02 */ /* 0x020fe20008000f00 */
[----:B------:R-:W-:Y:S01]  /*7360*/  IMAD.U32 R4, RZ, RZ, UR8 ;  /* 0x00000008ff047e24 */ /* 0x000fe2000f8e00ff */
[----:B--2---:R-:W-:Y:S01]  /*7370*/  MOV R7, UR7 ;  /* 0x0000000700077c02 */ /* 0x004fe20008000f00 */
[----:B------:R-:W-:Y:S01]  /*7380*/  IMAD.U32 R6, RZ, RZ, UR6 ;  /* 0x00000006ff067e24 */ /* 0x000fe2000f8e00ff */
[----:B----4-:R-:W-:Y:S01]  /*7390*/  MOV R11, UR5 ;  /* 0x00000005000b7c02 */ /* 0x010fe20008000f00 */
[----:B------:R-:W-:Y:S02]  /*73a0*/  IMAD.U32 R10, RZ, RZ, UR4 ;  /* 0x00000004ff0a7e24 */ /* 0x000fe4000f8e00ff */
[----:B------:R-:W-:Y:S07]  /*73b0*/  LEPC R20, `(.L_x_119) ;  /* 0x000000001014794e */ /* 0x000fee0000000000 */
[----:B-1-3--:R-:W-:Y:S05]  /*73c0*/  CALL.ABS.NOINC R2 ;  /* 0x0000000002007343 */ /* 0x00afea0003c00000 */
.L_x_119:
[----:B------:R-:W-:Y:S05]  /*73d0*/  WARPSYNC.ALL ;  /* 0x0000000000007948 */ /* 0x000fea0003800000 */
[----:B------:R-:W-:Y:S01]  /*73e0*/  R2UR UR4, R39 ;  /* 0x00000000270472ca */ /* 0x000fe200000e0000 */
[--C-:B----4-:R-:W-:Y:S01]  /*73f0*/  HADD2.F32 R40, -RZ, R48.reuse.H0_H0 ;  /* 0x20000030ff287230 */ /* 0x110fe20000004100 */
[----:B------:R-:W4:Y:S01]  /*7400*/  S2R R101, SR_CgaCtaId ;  /* 0x0000000000657919 */ /* 0x000f220000008800 */
[----:B------:R-:W-:Y:S01]  /*7410*/  HADD2.F32 R43, -RZ, R48.H1_H1 ;  /* 0x30000030ff2b7230 */ /* 0x000fe20000004100 */
[----:B------:R-:W-:Y:S01]  /*7420*/  ISETP.NE.AND P6, PT, R95, RZ, PT ;  /* 0x000000ff5f00720c */ /* 0x000fe20003fc5270 */
[----:B------:R-:W-:Y:S01]  /*7430*/  HADD2.F32 R42, -RZ, R49.H1_H1 ;  /* 0x30000031ff2a7230 */ /* 0x000fe20000004100 */
[----:B------:R-:W-:Y:S01]  /*7440*/  ISETP.NE.AND P0, PT, R94, RZ, PT ;  /* 0x000000ff5e00720c */ /* 0x000fe20003f05270 */
[--C-:B------:R-:W-:Y:S01]  /*7450*/  HADD2.F32 R44, -RZ, R50.reuse.H1_H1 ;  /* 0x30000032ff2c7230 */ /* 0x100fe20000004100 */
[----:B------:R-:W-:Y:S01]  /*7460*/  MOV R63, UR46 ;  /* 0x0000002e003f7c02 */ /* 0x000fe20008000f00 */
[----:B--2---:R-:W-:Y:S01]  /*7470*/  HADD2.F32 R45, -RZ, R59.H0_H0 ;  /* 0x2000003bff2d7230 */ /* 0x004fe20000004100 */
[----:B------:R-:W-:Y:S03]  /*7480*/  BSSY.RECONVERGENT B0, `(.L_x_120) ;  /* 0x0000088000007945 */ /* 0x000fe60003800200 */
[----:B---3--:R-:W2:Y:S04]  /*7490*/  LDTM.16dp256bit.x8 R4, tmem[UR4+0x40] ;  /* 0x00004004000479ee */ /* 0x008ea800081a0000 */
[----:B------:R-:W-:Y:S02]  /*74a0*/  @P6 LEA R63, R63, UR44, 0x3 ;  /* 0x0000002c3f3f6c11 */ /* 0x000fe4000f8e18ff */
[----:B-1----:R-:W-:Y:S02]  /*74b0*/  @P6 SHF.L.U32 R108, R91, 0x1f, RZ ;  /* 0x0000001f5b6c6819 */ /* 0x002fe400000006ff */
[----:B------:R-:W-:Y:S02]  /*74c0*/  @P6 IADD3 R102, PT, PT, R63, 0xb0, RZ ;  /* 0x000000b03f666810 */ /* 0x000fe40007ffe0ff */
[----:B------:R-:W-:Y:S01]  /*74d0*/  LEA R63, R46, UR44, 0x3 ;  /* 0x0000002c2e3f7c11 */ /* 0x000fe2000f8e18ff */
[C---:B--2---:R-:W-:Y:S01]  /*74e0*/  FMUL R0, R38.reuse, R4 ;  /* 0x0000000426007220 */ /* 0x044fe20000400000 */
[C---:B------:R-:W-:Y:S01]  /*74f0*/  FMUL R2, R38.reuse, R5 ;  /* 0x0000000526027220 */ /* 0x040fe20000400000 */
[C---:B------:R-:W-:Y:S01]  /*7500*/  FMUL R3, R38.reuse, R6 ;  /* 0x0000000626037220 */ /* 0x040fe20000400000 */
[C---:B------:R-:W-:Y:S01]  /*7510*/  FMUL R7, R38.reuse, R7 ;  /* 0x0000000726077220 */ /* 0x040fe20000400000 */
[C---:B------:R-:W-:Y:S01]  /*7520*/  FFMA R0, R41.reuse, R40, R0 ;  /* 0x0000002829007223 */ /* 0x040fe20000000000 */
[----:B------:R-:W-:Y:S02]  /*7530*/  HADD2.F32 R40, -RZ, R49.H0_H0 ;  /* 0x20000031ff287230 */ /* 0x000fe40000004100 */
[C---:B------:R-:W-:Y:S01]  /*7540*/  FFMA R2, R41.reuse, R43, R2 ;  /* 0x0000002b29027223 */ /* 0x040fe20000000002 */
[C---:B------:R-:W-:Y:S01]  /*7550*/  FMUL R4, R38.reuse, R8 ;  /* 0x0000000826047220 */ /* 0x040fe20000400000 */
[--C-:B------:R-:W-:Y:S02]  /*7560*/  HADD2.F32 R43, -RZ, R51.reuse.H0_H0 ;  /* 0x20000033ff2b7230 */ /* 0x100fe40000004100 */
[----:B------:R-:W-:Y:S01]  /*7570*/  FMUL R5, R38, R9 ;  /* 0x0000000926057220 */ /* 0x000fe20000400000 */
[C---:B------:R-:W-:Y:S01]  /*7580*/  FFMA R3, R41.reuse, R40, R3 ;  /* 0x0000002829037223 */ /* 0x040fe20000000003 */
[----:B------:R-:W-:Y:S01]  /*7590*/  HADD2.F32 R40, -RZ, R50.H0_H0 ;  /* 0x20000032ff287230 */ /* 0x000fe20000004100 */
[----:B------:R-:W-:Y:S01]  /*75a0*/  F2FP.F16.F32.PACK_AB R52, R2, R0 ;  /* 0x000000000234723e */ /* 0x000fe200000000ff */
[C---:B------:R-:W-:Y:S01]  /*75b0*/  FFMA R7, R41.reuse, R42, R7 ;  /* 0x0000002a29077223 */ /* 0x040fe20000000007 */
[----:B------:R-:W-:Y:S02]  /*75c0*/  HADD2.F32 R42, -RZ, R51.H1_H1 ;  /* 0x30000033ff2a7230 */ /* 0x000fe40000004100 */
[C---:B------:R-:W-:Y:S01]  /*75d0*/  FMUL R6, R38.reuse, R10 ;  /* 0x0000000a26067220 */ /* 0x040fe20000400000 */
[C---:B------:R-:W-:Y:S01]  /*75e0*/  FFMA R4, R41.reuse, R40, R4 ;  /* 0x0000002829047223 */ /* 0x040fe20000000004 */
[----:B------:R-:W-:Y:S01]  /*75f0*/  FFMA R5, R41, R44, R5 ;  /* 0x0000002c29057223 */ /* 0x000fe20000000005 */
[----:B------:R-:W-:Y:S01]  /*7600*/  F2FP.F16.F32.PACK_AB R53, R7, R3 ;  /* 0x000000030735723e */ /* 0x000fe200000000ff */
[----:B------:R-:W-:Y:S01]  /*7610*/  FFMA R6, R41, R43, R6 ;  /* 0x0000002b29067223 */ /* 0x000fe20000000006 */
[C---:B------:R-:W-:Y:S01]  /*7620*/  FMUL R11, R38.reuse, R11 ;  /* 0x0000000b260b7220 */ /* 0x040fe20000400000 */
[--C-:B------:R-:W-:Y:S01]  /*7630*/  HADD2.F32 R40, -RZ, R56.reuse.H0_H0 ;  /* 0x20000038ff287230 */ /* 0x100fe20000004100 */
[----:B------:R-:W-:Y:S01]  /*7640*/  F2FP.F16.F32.PACK_AB R54, R5, R4 ;  /* 0x000000040536723e */ /* 0x000fe200000000ff */
[C---:B------:R-:W-:Y:S01]  /*7650*/  FMUL R8, R38.reuse, R12 ;  /* 0x0000000c26087220 */ /* 0x040fe20000400000 */
        /* <DEDUP_REMOVED lines=13> */
[--C-:B------:R-:W-:Y:S02]  /*7730*/  HADD2.F32 R43, -RZ, R58.reuse.H0_H0 ;  /* 0x2000003aff2b7230 */ /* 0x100fe40000004100 */
[----:B------:R-:W-:Y:S01]  /*7740*/  FFMA R15, R41, R40, R15 ;  /* 0x00000028290f7223 */ /* 0x000fe2000000000f */
[C---:B------:R-:W-:Y:S01]  /*7750*/  FMUL R12, R38.reuse, R16 ;  /* 0x00000010260c7220 */ /* 0x040fe20000400000 */
[----:B------:R-:W-:Y:S02]  /*7760*/  HADD2.F32 R42, -RZ, R58.H1_H1 ;  /* 0x3000003aff2a7230 */ /* 0x000fe40000004100 */
[C---:B------:R-:W-:Y:S01]  /*7770*/  FMUL R13, R38.reuse, R17 ;  /* 0x00000011260d7220 */ /* 0x040fe20000400000 */
[C---:B------:R-:W-:Y:S01]  /*7780*/  FMUL R14, R38.reuse, R18 ;  /* 0x00000012260e7220 */ /* 0x040fe20000400000 */
[----:B------:R-:W-:Y:S01]  /*7790*/  F2FP.F16.F32.PACK_AB R69, R15, R10 ;  /* 0x0000000a0f45723e */ /* 0x000fe200000000ff */
[C---:B------:R-:W-:Y:S01]  /*77a0*/  FFMA R12, R41.reuse, R43, R12 ;  /* 0x0000002b290c7223 */ /* 0x040fe2000000000c */
[----:B------:R-:W-:Y:S02]  /*77b0*/  HADD2.F32 R40, -RZ, R59.H1_H1 ;  /* 0x3000003bff287230 */ /* 0x000fe40000004100 */
[C---:B------:R-:W-:Y:S01]  /*77c0*/  FFMA R13, R41.reuse, R42, R13 ;  /* 0x0000002a290d7223 */ /* 0x040fe2000000000d */
[----:B------:R-:W-:Y:S01]  /*77d0*/  FFMA R14, R41, R45, R14 ;  /* 0x0000002d290e7223 */ /* 0x000fe2000000000e */
[C---:B------:R-:W-:Y:S01]  /*77e0*/  FMUL R19, R38.reuse, R19 ;  /* 0x0000001326137220 */ /* 0x040fe20000400000 */
[--C-:B------:R-:W-:Y:S02]  /*77f0*/  HADD2.F32 R43, -RZ, R64.reuse.H0_H0 ;  /* 0x20000040ff2b7230 */ /* 0x100fe40000004100 */
        /* <DEDUP_REMOVED lines=13> */
[--C-:B------:R-:W-:Y:S01]  /*78d0*/  HADD2.F32 R42, -RZ, R66.reuse.H0_H0 ;  /* 0x20000042ff2a7230 */ /* 0x100fe20000004100 */
[----:B------:R2:W-:Y:S01]  /*78e0*/  STSM.16.M88.4 [R96+0x2400], R68 ;  /* 0x0024004460007844 */ /* 0x0005e20000000200 */
[----:B-1----:R-:W-:Y:S01]  /*78f0*/  F2FP.F16.F32.PACK_AB R52, R17, R16 ;  /* 0x000000101134723e */ /* 0x002fe200000000ff */
[----:B------:R-:W-:Y:S01]  /*7900*/  FFMA R23, R41, R40, R23 ;  /* 0x0000002829177223 */ /* 0x000fe20000000017 */
        /* <DEDUP_REMOVED lines=19> */
[C---:B------:R-:W-:Y:S01]  /*7a40*/  FFMA R25, R41.reuse, R42, R25 ;  /* 0x0000002a29197223 */ /* 0x040fe20000000019 */
[----:B------:R-:W-:Y:S02]  /*7a50*/  HADD2.F32 R40, -RZ, R73.H1_H1 ;  /* 0x30000049ff287230 */ /* 0x000fe40000004100 */
[C---:B------:R-:W-:Y:S01]  /*7a60*/  FFMA R26, R41.reuse, R43, R26 ;  /* 0x0000002b291a7223 */ /* 0x040fe2000000001a */
[C---:B------:R-:W-:Y:S01]  /*7a70*/  FMUL R31, R38.reuse, R31 ;  /* 0x0000001f261f7220 */ /* 0x040fe20000400000 */
[--C-:B------:R-:W-:Y:S02]  /*7a80*/  HADD2.F32 R43, -RZ, R74.reuse.H0_H0 ;  /* 0x2000004aff2b7230 */ /* 0x100fe40000004100 */
[C---:B------:R-:W-:Y:S01]  /*7a90*/  FMUL R28, R38.reuse, R32 ;  /* 0x00000020261c7220 */ /* 0x040fe20000400000 */
[----:B------:R-:W-:Y:S02]  /*7aa0*/  HADD2.F32 R42, -RZ, R74.H1_H1 ;  /* 0x3000004aff2a7230 */ /* 0x000fe40000004100 */
[C---:B------:R-:W-:Y:S01]  /*7ab0*/  FMUL R29, R38.reuse, R33 ;  /* 0x00000021261d7220 */ /* 0x040fe20000400000 */
[--C-:B------:R-:W-:Y:S02]  /*7ac0*/  HADD2.F32 R45, -RZ, R75.reuse.H0_H0 ;  /* 0x2000004bff2d7230 */ /* 0x100fe40000004100 */
[C---:B------:R-:W-:Y:S01]  /*7ad0*/  FMUL R30, R38.reuse, R34 ;  /* 0x00000022261e7220 */ /* 0x040fe20000400000 */
[----:B------:R-:W-:Y:S02]  /*7ae0*/  HADD2.F32 R44, -RZ, R75.H1_H1 ;  /* 0x3000004bff2c7230 */ /* 0x000fe40000004100 */
[C---:B------:R-:W-:Y:S01]  /*7af0*/  FFMA R31, R41.reuse, R40, R31 ;  /* 0x00000028291f7223 */ /* 0x040fe2000000001f */
        /* <DEDUP_REMOVED lines=9> */
[----:B------:R2:W-:Y:S01]  /*7b90*/  STSM.16.M88.4 [R99+0x2000], R52 ;  /* 0x0020003463007844 */ /* 0x0005e20000000200 */
[----:B------:R-:W-:Y:S02]  /*7ba0*/  F2FP.F16.F32.PACK_AB R106, R29, R28 ;  /* 0x0000001c1d6a723e */ /* 0x000fe400000000ff */
[----:B------:R-:W-:Y:S02]  /*7bb0*/  F2FP.F16.F32.PACK_AB R107, R35, R30 ;  /* 0x0000001e236b723e */ /* 0x000fe400000000ff */
[----:B----4-:R-:W-:Y:S03]  /*7bc0*/  @P6 PRMT R102, R101, 0x654, R102 ;  /* 0x0000065465666816 */ /* 0x010fe60000000066 */
[----:B------:R2:W-:Y:S01]  /*7bd0*/  STSM.16.M88.4 [R100+0x2000], R104 ;  /* 0x0020006864007844 */ /* 0x0005e20000000200 */
[----:B------:R-:W-:Y:S01]  /*7be0*/  @!PT LDS RZ, [RZ] ;  /* 0x00000000fffff984 */ /* 0x000fe20000000800 */
[----:B------:R-:W-:Y:S01]  /*7bf0*/  @!PT LDS RZ, [RZ] ;  /* 0x00000000fffff984 */ /* 0x000fe20000000800 */
[----:B------:R-:W-:Y:S01]  /*7c00*/  @!PT LDS RZ, [RZ] ;  /* 0x00000000fffff984 */ /* 0x000fe20000000800 */
[----:B------:R-:W-:Y:S01]  /*7c10*/  @!PT LDS RZ, [RZ] ;  /* 0x00000000fffff984 */ /* 0x000fe20000000800 */
[----:B------:R1:W-:Y:S07]  /*7c20*/  MEMBAR.ALL.CTA ;  /* 0x0000000000007992 */ /* 0x0003ee0000008000 */
[----:B-1----:R-:W1:Y:S02]  /*7c30*/  FENCE.VIEW.ASYNC.S ;  /* 0x00000000000073c6 */ /* 0x002e640000000000 */
[----:B-1----:R-:W-:Y:S06]  /*7c40*/  BAR.SYNC.DEFER_BLOCKING 0x1, 0x80 ;  /* 0x0042000000007b1d */ /* 0x002fec0000010000 */
[----:B------:R-:W-:Y:S05]  /*7c50*/  @P0 BRA `(.L_x_121) ;  /* 0x0000000000280947 */ /* 0x000fea0003800000 */
[----:B------:R-:W1:Y:S01]  /*7c60*/  LDCU.64 UR6, c[0x0][0x348] ;  /* 0x00006900ff0677ac */ /* 0x000e620008000a00 */
[----:B------:R-:W-:Y:S02]  /*7c70*/  UIADD3 UR9, UPT, UPT, UR49, 0x40, URZ ;  /* 0x0000004031097890 */ /* 0x000fe4000fffe0ff */
[----:B------:R-:W-:Y:S01]  /*7c80*/  UIADD3 UR8, UPT, UPT, UR44, 0x2400, URZ ;  /* 0x000024002c087890 */ /* 0x000fe2000fffe0ff */
[----:B------:R-:W-:Y:S01]  /*7c90*/  UMOV UR10, UR50 ;  /* 0x00000032000a7c82 */ /* 0x000fe20008000000 */
[----:B------:R-:W-:Y:S01]  /*7ca0*/  UMOV UR11, UR36 ;  /* 0x00000024000b7c82 */ /* 0x000fe20008000000 */
[----:B-1----:R-:W-:Y:S04]  /*7cb0*/  UIADD3 UR4, UP0, UPT, UR6, 0x680, URZ ;  /* 0x0000068006047890 */ /* 0x002fe8000ff1e0ff */
[----:B------:R-:W-:Y:S09]  /*7cc0*/  UIADD3.X UR5, UPT, UPT, URZ, UR7, URZ, UP0, !UPT ;  /* 0x00000007ff057290 */ /* 0x000ff200087fe4ff */
[----:B------:R1:W-:Y:S01]  /*7cd0*/  UTMASTG.3D [UR8], [UR4] ;  /* 0x00000008040073b5 */ /* 0x0003e20008010000 */
[----:B------:R0:W-:Y:S01]  /*7ce0*/  UTMACMDFLUSH ;  /* 0x00000000000079b7 */ /* 0x0001e20000000000 */
[----:B-1----:R-:W-:Y:S04]  /*7cf0*/  DEPBAR.LE SB0, 0x1 ;  /* 0x000080400000791a */ /* 0x002fe80000000000 */
.L_x_121:
[----:B------:R-:W-:Y:S05]  /*7d00*/  BSYNC.RECONVERGENT B0 ;  /* 0x0000000000007941 */ /* 0x000fea0003800200 */
.L_x_120:
[----:B------:R-:W-:Y:S01]  /*7d10*/  BAR.SYNC.DEFER_BLOCKING 0x1, 0x80 ;  /* 0x0042000000007b1d */ /* 0x000fe20000010000 */
[----:B------:R-:W-:Y:S04]  /*7d20*/  UIADD3 UR4, UPT, UPT, UR46, 0x1, URZ ;  /* 0x000000012e047890 */ /* 0x000fe8000fffe0ff */
[----:B------:R-:W-:Y:S04]  /*7d30*/  UISETP.NE.AND UP0, UPT, UR4, 0x4, UPT ;  /* 0x000000040400788c */ /* 0x000fe8000bf05270 */
[----:B------:R-:W-:Y:S01]  /*7d40*/  USEL UR45, UR4, URZ, UP0 ;  /* 0x000000ff042d7287 */ /* 0x000fe20008000000 */
[----:B------:R1:W-:Y:S01]  /*7d50*/  @P6 SYNCS.ARRIVE.TRANS64.RED.A1T0 RZ, [R102+URZ], RZ ;  /* 0x000000ff66ff69a7 */ /* 0x0003e200081004ff */
[----:B------:R-:W-:Y:S01]  /*7d60*/  BSSY B1, `(.L_x_122) ;  /* 0x0000018000017945 */ /* 0x000fe20003800000 */
[----:B------:R-:W3:Y:S02]  /*7d70*/  @P6 SYNCS.PHASECHK.TRANS64.TRYWAIT P0, [R63+URZ+0x90], R108 ;  /* 0x0000906c3f0065a7 */ /* 0x000ee400080011ff */
[----:B---3--:R-:W-:Y:S01]  /*7d80*/  @P6 SEL R60, RZ, 0x1, !P0 ;  /* 0x00000001ff3c6807 */ /* 0x008fe20004000000 */
[----:B-1----:R-:W-:Y:S06]  /*7d90*/  @!P6 BRA `(.L_x_123) ;  /* 0x000000000050e947 */ /* 0x002fec0003800000 */
        /* <DEDUP_REMOVED lines=8> */
[----:B------:R-:W-:Y:S04]  /*7e20*/  SHF.L.U32 R4, R91, 0x1f, RZ ;  /* 0x0000001f5b047819 */ /* 0x000fe800000006ff */
[----:B------:R-:W1:Y:S02]  /*7e30*/  SYNCS.PHASECHK.TRANS64.TRYWAIT P0, [R63+URZ+0x90], R4 ;  /* 0x000090043f0075a7 */ /* 0x000e6400080011ff */
[----:B-1----:R-:W-:Y:S05]  /*7e40*/  @!P0 BRA `(.L_x_126) ;  /* 0x0000002400fc8947 */ /* 0x002fea0003800000 */
.L_x_125:
[----:B------:R-:W-:Y:S05]  /*7e50*/  BSYNC B0 ;  /* 0x0000000000007941 */ /* 0x000fea0003800000 */
.L_x_124:
[----:B------:R-:W-:Y:S02]  /*7e60*/  ISETP.NE.AND P0, PT, R61, RZ, PT ;  /* 0x000000ff3d00720c */ /* 0x000fe40003f05270 */
[----:B------:R-:W-:Y:S11]  /*7e70*/  IADD3 R46, PT, PT, R46, 0x1, RZ ;  /* 0x000000012e2e7810 */ /* 0x000ff60007ffe0ff */
[----:B-1----:R-:W-:Y:S01]  /*7e80*/  @P0 IMAD.IADD R4, R92, 0x1, R3 ;  /* 0x000000015c040824 */ /* 0x002fe200078e0203 */
[----:B------:R-:W-:Y:S05]  /*7e90*/  @P0 WARPSYNC.ALL ;  /* 0x0000000000000948 */ /* 0x000fea0003800000 */
[----:B------:R1:W3:Y:S04]  /*7ea0*/  @P0 LDSM.16.M88.4 R48, [R2+UR44+0x400] ;  /* 0x0004002c0230083b */ /* 0x0002e80008000200 */
[----:B------:R1:W4:Y:S04]  /*7eb0*/  @P0 LDSM.16.M88.4 R56, [R0+0x400] ;  /* 0x000400000038083b */ /* 0x0003280000000200 */
[----:B------:R1:W1:Y:S04]  /*7ec0*/  @P0 LDSM.16.M88.4 R64, [R3+0x400] ;  /* 0x000400000340083b */ /* 0x0002680000000200 */
[----:B------:R1:W1:Y:S02]  /*7ed0*/  @P0 LDSM.16.M88.4 R72, [R4+0x400] ;  /* 0x000400000448083b */ /* 0x0002640000000200 */
.L_x_123:
[----:B------:R-:W-:Y:S05]  /*7ee0*/  BSYNC B1 ;  /* 0x0000000000017941 */ /* 0x000fea0003800000 */
.L_x_122:
[----:B-1----:R-:W-:Y:S05]  /*7ef0*/  VIADD R3, R39, 0x80 ;  /* 0x0000008027037836 */ /* 0x002fea0000000000 */
[----:B------:R-:W-:Y:S04]  /*7f00*/  SHF.R.U32.HI R3, RZ, 0x15, R3 ;  /* 0x00000015ff037819 */ /* 0x000fe80000011603 */
[----:B------:R-:W-:Y:S11]  /*7f10*/  LOP3.LUT P0, RZ, R3, 0x3, R82, 0x48, !PT ;  /* 0x0000000303ff7812 */ /* 0x000ff60007804852 */
[----:B------:R-:W-:Y:S02]  /*7f20*/  @!UPT UIADD3 URZ, UPT, UPT, URZ, URZ, URZ ;  /* 0x000000fffffff290 */ /* 0x000fe4000fffe0ff */
[----:B------:R-:W-:Y:S05]  /*7f30*/  @!P0 BRA `(.L_x_127) ;  /* 0x0000000000408947 */ /* 0x000fea0003800000 */
[----:B------:R-:W1:Y:S01]  /*7f40*/  LDCU.64 UR8, c[0x4][0x70] ;  /* 0x01000e00ff0877ac */ /* 0x000e620008000a00 */
[----:B------:R-:W-:Y:S01]  /*7f50*/  MOV R3, 0x0 ;  /* 0x0000000000037802 */ /* 0x000fe20000000f00 */
[----:B------:R-:W-:Y:S02]  /*7f60*/  HFMA2 R12, -RZ, RZ, 0, 5.9604644775390625e-08 ;  /* 0x00000001ff0c7431 */ /* 0x000fe400000001ff */
[----:B------:R-:W-:Y:S02]  /*7f70*/  IMAD.MOV.U32 R8, RZ, RZ, 0x192 ;  /* 0x00000192ff087424 */ /* 0x000fe400078e00ff */
[----:B------:R-:W-:Y:S01]  /*7f80*/  IMAD.MOV.U32 R13, RZ, RZ, RZ ;  /* 0x000000ffff0d7224 */ /* 0x000fe200078e00ff */
[----:B------:R-:W5:Y:S01]  /*7f90*/  LDCU.64 UR6, c[0x4][0x78] ;  /* 0x01000f00ff0677ac */ /* 0x000f620008000a00 */
[----:B------:R-:W2:Y:S01]  /*7fa0*/  LDC.64 R2, c[0x4][R3] ;  /* 0x0100000003027b82 */ /* 0x000ea20000000a00 */
[----:B------:R-:W3:Y:S01]  /*7fb0*/  LDCU.64 UR4, c[0x4][0x10] ;  /* 0x01000200ff0477ac */ /* 0x000ee20008000a00 */
[----:B-1----:R-:W-:Y:S01]  /*7fc0*/  MOV R5, UR9 ;  /* 0x0000000900057c02 */ /* 0x002fe20008000f00 */
[----:B------:R-:W-:Y:S01]  /*7fd0*/  IMAD.U32 R4, RZ, RZ, UR8 ;  /* 0x00000008ff047e24 */ /* 0x000fe2000f8e00ff */
[----:B-----5:R-:W-:Y:S01]  /*7fe0*/  MOV R7, UR7 ;  /* 0x0000000700077c02 */ /* 0x020fe20008000f00 */
[----:B------:R-:W-:Y:S01]  /*7ff0*/  IMAD.U32 R6, RZ, RZ, UR6 ;  /* 0x00000006ff067e24 */ /* 0x000fe2000f8e00ff */
[----:B---3--:R-:W-:Y:S01]  /*8000*/  MOV R11, UR5 ;  /* 0x00000005000b7c02 */ /* 0x008fe20008000f00 */
[----:B------:R-:W-:Y:S02]  /*8010*/  IMAD.U32 R10, RZ, RZ, UR4 ;  /* 0x00000004ff0a7e24 */ /* 0x000fe4000f8e00ff */
[----:B------:R-:W-:Y:S07]  /*8020*/  LEPC R20, `(.L_x_127) ;  /* 0x000000001014794e */ /* 0x000fee0000000000 */
[----:B--2-4-:R-:W-:Y:S05]  /*8030*/  CALL.ABS.NOINC R2 ;  /* 0x0000000002007343 */ /* 0x014fea0003c00000 */
.L_x_127:
[----:B------:R-:W-:Y:S05]  /*8040*/  WARPSYNC.ALL ;  /* 0x0000000000007948 */ /* 0x000fea0003800000 */
[----:B------:R-:W-:Y:S01]  /*8050*/  R2UR UR4, R39 ;  /* 0x00000000270472ca */ /* 0x000fe200000e0000 */
[--C-:B---3--:R-:W-:Y:S01]  /*8060*/  HADD2.F32 R40, -RZ, R48.reuse.H0_H0 ;  /* 0x20000030ff287230 */ /* 0x108fe20000004100 */
[----:B------:R-:W-:Y:S01]  /*8070*/  ISETP.NE.AND P6, PT, R95, RZ, PT ;  /* 0x000000ff5f00720c */ /* 0x000fe20003fc5270 */
[----:B------:R-:W-:Y:S01]  /*8080*/  HADD2.F32 R43, -RZ, R48.H1_H1 ;  /* 0x30000030ff2b7230 */ /* 0x000fe20000004100 */
[----:B------:R-:W-:Y:S01]  /*8090*/  ISETP.NE.AND P0, PT, R94, RZ, PT ;  /* 0x000000ff5e00720c */ /* 0x000fe20003f05270 */
[----:B------:R-:W-:Y:S01]  /*80a0*/  HADD2.F32 R42, -RZ, R49.H0_H0 ;  /* 0x20000031ff2a7230 */ /* 0x000fe20000004100 */
[----:B------:R-:W-:Y:S01]  /*80b0*/  MOV R63, UR45 ;  /* 0x0000002d003f7c02 */ /* 0x000fe20008000f00 */
[--C-:B------:R-:W-:Y:S01]  /*80c0*/  HADD2.F32 R45, -RZ, R51.reuse.H0_H0 ;  /* 0x20000033ff2d7230 */ /* 0x100fe20000004100 */
[----:B------:R-:W-:Y:S01]  /*80d0*/  BSSY.RECONVERGENT B0, `(.L_x_128) ;  /* 0x0000089000007945 */ /* 0x000fe20003800200 */
[----:B------:R-:W-:Y:S01]  /*80e0*/  HADD2.F32 R44, -RZ, R51.H1_H1 ;  /* 0x30000033ff2c7230 */ /* 0x000fe20000004100 */
[----:B------:R-:W-:Y:S03]  /*80f0*/  LEA R108, R46, UR44, 0x3 ;  /* 0x0000002c2e6c7c11 */ /* 0x000fe6000f8e18ff */
[----:B------:R-:W1:Y:S02]  /*8100*/  LDTM.16dp256bit.x8 R4, tmem[UR4+0x80] ;  /* 0x00008004000479ee */ /* 0x000e6400081a0000 */
[----:B------:R-:W-:Y:S04]  /*8110*/  @P6 LEA R63, R63, UR44, 0x3 ;  /* 0x0000002c3f3f6c11 */ /* 0x000fe8000f8e18ff */
[----:B------:R-:W-:Y:S02]  /*8120*/  @P6 IADD3 R102, PT, PT, R63, 0xb0, RZ ;  /* 0x000000b03f666810 */ /* 0x000fe40007ffe0ff */
[----:B------:R-:W-:Y:S02]  /*8130*/  @P6 SHF.L.U32 R63, R91, 0x1f, RZ ;  /* 0x0000001f5b3f6819 */ /* 0x000fe400000006ff */
[----:B------:R-:W-:Y:S01]  /*8140*/  @P6 PRMT R102, R101, 0x654, R102 ;  /* 0x0000065465666816 */ /* 0x000fe20000000066 */
[C---:B-1----:R-:W-:Y:S01]  /*8150*/  FMUL R0, R38.reuse, R4 ;  /* 0x0000000426007220 */ /* 0x042fe20000400000 */
[C---:B------:R-:W-:Y:S01]  /*8160*/  FMUL R2, R38.reuse, R5 ;  /* 0x0000000526027220 */ /* 0x040fe20000400000 */
[C---:B------:R-:W-:Y:S01]  /*8170*/  FMUL R3, R38.reuse, R6 ;  /* 0x0000000626037220 */ /* 0x040fe20000400000 */
        /* <DEDUP_REMOVED lines=8> */
[----:B--2---:R-:W-:Y:S01]  /*8200*/  F2FP.F16.F32.PACK_AB R68, R2, R0 ;  /* 0x000000000244723e */ /* 0x004fe200000000ff */
[C---:B------:R-:W-:Y:S01]  /*8210*/  FFMA R7, R41.reuse, R40, R7 ;  /* 0x0000002829077223 */ /* 0x040fe20000000007 */
[----:B------:R-:W-:Y:S01]  /*8220*/  FFMA R4, R41, R43, R4 ;  /* 0x0000002b29047223 */ /* 0x000fe20000000004 */
[C---:B------:R-:W-:Y:S01]  /*8230*/  FMUL R5, R38.reuse, R9 ;  /* 0x0000000926057220 */ /* 0x040fe20000400000 */
[C---:B------:R-:W-:Y:S01]  /*8240*/  FMUL R6, R38.reuse, R10 ;  /* 0x0000000a26067220 */ /* 0x040fe20000400000 */
[C---:B------:R-:W-:Y:S01]  /*8250*/  FMUL R11, R38.reuse, R11 ;  /* 0x0000000b260b7220 */ /* 0x040fe20000400000 */
[--C-:B----4-:R-:W-:Y:S01]  /*8260*/  HADD2.F32 R40, -RZ, R56.reuse.H0_H0 ;  /* 0x20000038ff287230 */ /* 0x110fe20000004100 */
[----:B------:R-:W-:Y:S01]  /*8270*/  F2FP.F16.F32.PACK_AB R69, R7, R3 ;  /* 0x000000030745723e */ /* 0x000fe200000000ff */
[C---:B------:R-:W-:Y:S01]  /*8280*/  FFMA R5, R41.reuse, R42, R5 ;  /* 0x0000002a29057223 */ /* 0x040fe20000000005 */
[C---:B------:R-:W-:Y:S01]  /*8290*/  FFMA R6, R41.reuse, R45, R6 ;  /* 0x0000002d29067223 */ /* 0x040fe20000000006 */
[----:B------:R-:W-:Y:S01]  /*82a0*/  FFMA R11, R41, R44, R11 ;  /* 0x0000002c290b7223 */ /* 0x000fe2000000000b */
[C---:B------:R-:W-:Y:S01]  /*82b0*/  FMUL R8, R38.reuse, R12 ;  /* 0x0000000c26087220 */ /* 0x040fe20000400000 */
[----:B------:R-:W-:Y:S01]  /*82c0*/  HADD2.F32 R42, -RZ, R56.H1_H1 ;  /* 0x30000038ff2a7230 */ /* 0x000fe20000004100 */
[----:B------:R-:W-:Y:S01]  /*82d0*/  F2FP.F16.F32.PACK_AB R70, R5, R4 ;  /* 0x000000040546723e */ /* 0x000fe200000000ff */
[C---:B------:R-:W-:Y:S01]  /*82e0*/  FMUL R9, R38.reuse, R13 ;  /* 0x0000000d26097220 */ /* 0x040fe20000400000 */
[----:B------:R-:W-:Y:S01]  /*82f0*/  F2FP.F16.F32.PACK_AB R71, R11, R6 ;  /* 0x000000060b47723e */ /* 0x000fe200000000ff */
[C---:B------:R-:W-:Y:S01]  /*8300*/  FFMA R8, R41.reuse, R40, R8 ;  /* 0x0000002829087223 */ /* 0x040fe20000000008 */
[--C-:B------:R-:W-:Y:S02]  /*8310*/  HADD2.F32 R43, -RZ, R57.reuse.H0_H0 ;  /* 0x20000039ff2b7230 */ /* 0x100fe40000004100 */
[----:B------:R-:W-:Y:S01]  /*8320*/  FFMA R9, R41, R42, R9 ;  /* 0x0000002a29097223 */ /* 0x000fe20000000009 */
[C---:B------:R-:W-:Y:S01]  /*8330*/  FMUL R10, R38.reuse, R14 ;  /* 0x0000000e260a7220 */ /* 0x040fe20000400000 */
[----:B------:R-:W-:Y:S01]  /*8340*/  HADD2.F32 R40, -RZ, R57.H1_H1 ;  /* 0x30000039ff287230 */ /* 0x000fe20000004100 */
[----:B------:R1:W-:Y:S01]  /*8350*/  STSM.16.M88.4 [R97+0x4400], R68 ;  /* 0x0044004461007844 */ /* 0x0003e20000000200 */
[C---:B------:R-:W-:Y:S01]  /*8360*/  FMUL R15, R38.reuse, R15 ;  /* 0x0000000f260f7220 */ /* 0x040fe20000400000 */
[----:B------:R-:W-:Y:S01]  /*8370*/  F2FP.F16.F32.PACK_AB R52, R9, R8 ;  /* 0x000000080934723e */ /* 0x000fe200000000ff */
[C---:B------:R-:W-:Y:S01]  /*8380*/  FFMA R10, R41.reuse, R43, R10 ;  /* 0x0000002b290a7223 */ /* 0x040fe2000000000a */
[--C-:B------:R-:W-:Y:S02]  /*8390*/  HADD2.F32 R42, -RZ, R58.reuse.H0_H0 ;  /* 0x2000003aff2a7230 */ /* 0x100fe40000004100 */
        /* <DEDUP_REMOVED lines=26> */
[----:B-1----:R-:W-:Y:S01]  /*8540*/  F2FP.F16.F32.PACK_AB R68, R17, R16 ;  /* 0x000000101144723e */ /* 0x002fe200000000ff */
        /* <DEDUP_REMOVED lines=45> */
[----:B------:R-:W-:Y:S05]  /*8820*/  F2FP.F16.F32.PACK_AB R107, R35, R30 ;  /* 0x0000001e236b723e */ /* 0x000fea00000000ff */
        /* <DEDUP_REMOVED lines=19> */
.L_x_129:
[----:B------:R-:W-:Y:S05]  /*8960*/  BSYNC.RECONVERGENT B0 ;  /* 0x0000000000007941 */ /* 0x000fea0003800200 */
.L_x_128:
        /* <DEDUP_REMOVED lines=20> */
.L_x_133:
[----:B------:R-:W-:Y:S05]  /*8ab0*/  BSYNC B0 ;  /* 0x0000000000007941 */ /* 0x000fea0003800000 */
.L_x_132:
[----:B------:R-:W-:Y:S11]  /*8ac0*/  ISETP.NE.AND P0, PT, R61, RZ, PT ;  /* 0x000000ff3d00720c */ /* 0x000ff60003f05270 */
[----:B------:R-:W-:Y:S02]  /*8ad0*/  @!UPT UIADD3 URZ, UPT, UPT, URZ, URZ, URZ ;  /* 0x000000fffffff290 */ /* 0x000fe4000fffe0ff */
[----:B------:R-:W-:Y:S01]  /*8ae0*/  @P0 IADD3 R2, PT, PT, R92, R5, RZ ;  /* 0x000000055c020210 */ /* 0x000fe20007ffe0ff */
[----:B------:R-:W-:Y:S05]  /*8af0*/  @P0 WARPSYNC.ALL ;  /* 0x0000000000000948 */ /* 0x000fea0003800000 */
[----:B------:R3:W4:Y:S04]  /*8b00*/  @P0 LDSM.16.M88.4 R48, [R46+UR44+0x400] ;  /* 0x0004002c2e30083b */ /* 0x0007280008000200 */
[----:B------:R3:W1:Y:S04]  /*8b10*/  @P0 LDSM.16.M88.4 R56, [R0+0x400] ;  /* 0x000400000038083b */ /* 0x0006680000000200 */
[----:B------:R3:W1:Y:S04]  /*8b20*/  @P0 LDSM.16.M88.4 R64, [R5+0x400] ;  /* 0x000400000540083b */ /* 0x0006680000000200 */
[----:B------:R3:W1:Y:S02]  /*8b30*/  @P0 LDSM.16.M88.4 R72, [R2+0x400] ;  /* 0x000400000248083b */ /* 0x0006640000000200 */
.L_x_131:
[----:B------:R-:W-:Y:S05]  /*8b40*/  BSYNC B1 ;  /* 0x0000000000017941 */ /* 0x000fea0003800000 */
.L_x_130:
        /* <DEDUP_REMOVED lines=11> */
[----:B---3--:R-:W3:Y:S01]  /*8c00*/  LDC.64 R2, c[0x4][R3] ;  /* 0x0100000003027b82 */ /* 0x008ee20000000a00 */
[----:B------:R-:W2:Y:S01]  /*8c10*/  LDCU.64 UR4, c[0x4][0x10] ;  /* 0x01000200ff0477ac */ /* 0x000ea20008000a00 */
[----:B-1----:R-:W-:Y:S01]  /*8c20*/  MOV R5, UR9 ;  /* 0x0000000900057c02 */ /* 0x002fe20008000f00 */
[----:B------:R-:W-:Y:S01]  /*8c30*/  IMAD.U32 R4, RZ, RZ, UR8 ;  /* 0x00000008ff047e24 */ /* 0x000fe2000f8e00ff */
[----:B-----5:R-:W-:Y:S01]  /*8c40*/  MOV R7, UR7 ;  /* 0x0000000700077c02 */ /* 0x020fe20008000f00 */
[----:B------:R-:W-:Y:S01]  /*8c50*/  IMAD.U32 R6, RZ, RZ, UR6 ;  /* 0x00000006ff067e24 */ /* 0x000fe2000f8e00ff */
[----:B--2---:R-:W-:Y:S01]  /*8c60*/  MOV R11, UR5 ;  /* 0x00000005000b7c02 */ /* 0x004fe20008000f00 */
[----:B------:R-:W-:Y:S02]  /*8c70*/  IMAD.U32 R10, RZ, RZ, UR4 ;  /* 0x00000004ff0a7e24 */ /* 0x000fe4000f8e00ff */
[----:B------:R-:W-:Y:S07]  /*8c80*/  LEPC R20, `(.L_x_135) ;  /* 0x000000001014794e */ /* 0x000fee0000000000 */
[----:B---34-:R-:W-:Y:S05]  /*8c90*/  CALL.ABS.NOINC R2 ;  /* 0x0000000002007343 */ /* 0x018fea0003c00000 */
.L_x_135:
[----:B------:R-:W-:Y:S01]  /*8ca0*/  ISETP.NE.AND P0, PT, R94, RZ, PT ;  /* 0x000000ff5e00720c */ /* 0x000fe20003f05270 */
[----:B------:R-:W-:Y:S05]  /*8cb0*/  WARPSYNC.ALL ;  /* 0x0000000000007948 */ /* 0x000fea0003800000 */
[----:B------:R-:W-:Y:S01]  /*8cc0*/  R2UR UR4, R39 ;  /* 0x00000000270472ca */ /* 0x000fe200000e0000 */
[--C-:B----4-:R-:W-:Y:S01]  /*8cd0*/  HADD2.F32 R40, -RZ, R48.reuse.H0_H0 ;  /* 0x20000030ff287230 */ /* 0x110fe20000004100 */
[----:B------:R-:W1:Y:S01]  /*8ce0*/  S2UR UR6, SR_CgaCtaId ;  /* 0x00000000000679c3 */ /* 0x000e620000008800 */
[----:B------:R-:W-:Y:S01]  /*8cf0*/  HADD2.F32 R42, -RZ, R48.H1_H1 ;  /* 0x30000030ff2a7230 */ /* 0x000fe20000004100 */
[----:B------:R-:W-:Y:S01]  /*8d00*/  R2UR UR5, R98 ;  /* 0x00000000620572ca */ /* 0x000fe200000e0000 */
[--C-:B------:R-:W-:Y:S01]  /*8d10*/  HADD2.F32 R43, -RZ, R49.reuse.H0_H0 ;  /* 0x20000031ff2b7230 */ /* 0x100fe20000004100 */
[----:B------:R-:W-:Y:S01]  /*8d20*/  BSSY.RECONVERGENT B0, `(.L_x_136) ;  /* 0x0000089000007945 */ /* 0x000fe20003800200 */
[----:B------:R-:W-:Y:S02]  /*8d30*/  HADD2.F32 R44, -RZ, R49.H1_H1 ;  /* 0x30000031ff2c7230 */ /* 0x000fe40000004100 */
[--C-:B------:R-:W-:Y:S02]  /*8d40*/  HADD2.F32 R45, -RZ, R50.reuse.H0_H0 ;  /* 0x20000032ff2d7230 */ /* 0x100fe40000004100 */
[----:B---3--:R-:W-:Y:S02]  /*8d50*/  HADD2.F32 R46, -RZ, R50.H1_H1 ;  /* 0x30000032ff2e7230 */ /* 0x008fe40000004100 */
[----:B------:R-:W3:Y:S01]  /*8d60*/  LDTM.16dp256bit.x8 R4, tmem[UR4+0xc0] ;  /* 0x0000c004000479ee */ /* 0x000ee200081a0000 */
[----:B------:R-:W-:Y:S01]  /*8d70*/  NOP ;  /* 0x0000000000007918 */ /* 0x000fe20000000000 */
[--C-:B------:R-:W-:Y:S02]  /*8d80*/  HADD2.F32 R47, -RZ, R51.reuse.H0_H0 ;  /* 0x20000033ff2f7230 */ /* 0x100fe40000004100 */
[----:B------:R-:W-:Y:S01]  /*8d90*/  UIADD3 UR4, UPT, UPT, UR5, 0x120, URZ ;  /* 0x0000012005047890 */ /* 0x000fe2000fffe0ff */
[----:B------:R-:W-:Y:S02]  /*8da0*/  HADD2.F32 R49, -RZ, R51.H1_H1 ;  /* 0x30000033ff317230 */ /* 0x000fe40000004100 */
[--C-:B------:R-:W-:Y:S02]  /*8db0*/  HADD2.F32 R48, -RZ, R56.reuse.H0_H0 ;  /* 0x20000038ff307230 */ /* 0x100fe40000004100 */
[----:B------:R-:W-:Y:S02]  /*8dc0*/  HADD2.F32 R51, -RZ, R56.H1_H1 ;  /* 0x30000038ff337230 */ /* 0x000fe40000004100 */
[--C-:B------:R-:W-:Y:S02]  /*8dd0*/  HADD2.F32 R50, -RZ, R57.reuse.H0_H0 ;  /* 0x20000039ff327230 */ /* 0x100fe40000004100 */
[----:B--2---:R-:W-:Y:S02]  /*8de0*/  HADD2.F32 R52, -RZ, R57.H1_H1 ;  /* 0x30000039ff347230 */ /* 0x004fe40000004100 */
[--C-:B------:R-:W-:Y:S02]  /*8df0*/  HADD2.F32 R53, -RZ, R58.reuse.H0_H0 ;  /* 0x2000003aff357230 */ /* 0x100fe40000004100 */
[----:B------:R-:W-:Y:S02]  /*8e00*/  HADD2.F32 R54, -RZ, R58.H1_H1 ;  /* 0x3000003aff367230 */ /* 0x000fe40000004100 */
[--C-:B------:R-:W-:Y:S02]  /*8e10*/  HADD2.F32 R55, -RZ, R59.reuse.H0_H0 ;  /* 0x2000003bff377230 */ /* 0x100fe40000004100 */
[----:B------:R-:W-:Y:S02]  /*8e20*/  HADD2.F32 R56, -RZ, R59.H1_H1 ;  /* 0x3000003bff387230 */ /* 0x000fe40000004100 */
[--C-:B------:R-:W-:Y:S01]  /*8e30*/  HADD2.F32 R57, -RZ, R64.reuse.H0_H0 ;  /* 0x20000040ff397230 */ /* 0x100fe20000004100 */
[----:B-1----:R-:W-:Y:S01]  /*8e40*/  UPRMT UR4, UR6, 0x654, UR4 ;  /* 0x0000065406047896 */ /* 0x002fe20008000004 */
[C---:B---3--:R-:W-:Y:S01]  /*8e50*/  FMUL R4, R38.reuse, R4 ;  /* 0x0000000426047220 */ /* 0x048fe20000400000 */
[C---:B------:R-:W-:Y:S01]  /*8e60*/  FMUL R5, R38.reuse, R5 ;  /* 0x0000000526057220 */ /* 0x040fe20000400000 */
[C---:B------:R-:W-:Y:S01]  /*8e70*/  FMUL R6, R38.reuse, R6 ;  /* 0x0000000626067220 */ /* 0x040fe20000400000 */
[C---:B------:R-:W-:Y:S01]  /*8e80*/  FMUL R7, R38.reuse, R7 ;  /* 0x0000000726077220 */ /* 0x040fe20000400000 */
[C---:B------:R-:W-:Y:S01]  /*8e90*/  FFMA R4, R41.reuse, R40, R4 ;  /* 0x0000002829047223 */ /* 0x040fe20000000004 */
[C---:B------:R-:W-:Y:S01]  /*8ea0*/  FFMA R5, R41.reuse, R42, R5 ;  /* 0x0000002a29057223 */ /* 0x040fe20000000005 */
[C---:B------:R-:W-:Y:S01]  /*8eb0*/  FFMA R6, R41.reuse, R43, R6 ;  /* 0x0000002b29067223 */ /* 0x040fe20000000006 */
[----:B------:R-:W-:Y:S01]  /*8ec0*/  FFMA R7, R41, R44, R7 ;  /* 0x0000002c29077223 */ /* 0x000fe20000000007 */
[----:B------:R-:W-:Y:S01]  /*8ed0*/  SYNCS.ARRIVE.TRANS64.RED.A1T0 RZ, [UR4], RZ ;  /* 0x000000ffffff79a7 */ /* 0x000fe20008100404 */
[C---:B------:R-:W-:Y:S01]  /*8ee0*/  FMUL R8, R38.reuse, R8 ;  /* 0x0000000826087220 */ /* 0x040fe20000400000 */
[----:B------:R-:W-:Y:S01]  /*8ef0*/  F2FP.F16.F32.PACK_AB R104, R5, R4 ;  /* 0x000000040568723e */ /* 0x000fe200000000ff */
[C---:B------:R-:W-:Y:S01]  /*8f00*/  FMUL R9, R38.reuse, R9 ;  /* 0x0000000926097220 */ /* 0x040fe20000400000 */
[----:B------:R-:W-:Y:S01]  /*8f10*/  F2FP.F16.F32.PACK_AB R105, R7, R6 ;  /* 0x000000060769723e */ /* 0x000fe200000000ff */
[C---:B------:R-:W-:Y:S01]  /*8f20*/  FFMA R8, R41.reuse, R45, R8 ;  /* 0x0000002d29087223 */ /* 0x040fe20000000008 */
[C---:B------:R-:W-:Y:S01]  /*8f30*/  FMUL R0, R38.reuse, R10 ;  /* 0x0000000a26007220 */ /* 0x040fe20000400000 */
[C---:B------:R-:W-:Y:S01]  /*8f40*/  FFMA R9, R41.reuse, R46, R9 ;  /* 0x0000002e29097223 */ /* 0x040fe20000000009 */
[C---:B------:R-:W-:Y:S01]  /*8f50*/  FMUL R2, R38.reuse, R11 ;  /* 0x0000000b26027220 */ /* 0x040fe20000400000 */
[C---:B------:R-:W-:Y:S01]  /*8f60*/  FMUL R3, R38.reuse, R12 ;  /* 0x0000000c26037220 */ /* 0x040fe20000400000 */
[----:B------:R-:W-:Y:S01]  /*8f70*/  FFMA R0, R41, R47, R0 ;  /* 0x0000002f29007223 */ /* 0x000fe20000000000 */
[C---:B------:R-:W-:Y:S01]  /*8f80*/  FMUL R10, R38.reuse, R13 ;  /* 0x0000000d260a7220 */ /* 0x040fe20000400000 */
[----:B------:R-:W-:Y:S01]  /*8f90*/  F2FP.F16.F32.PACK_AB R106, R9, R8 ;  /* 0x00000008096a723e */ /* 0x000fe200000000ff */
[C---:B------:R-:W-:Y:S01]  /*8fa0*/  FFMA R2, R41.reuse, R49, R2 ;  /* 0x0000003129027223 */ /* 0x040fe20000000002 */
[C---:B------:R-:W-:Y:S01]  /*8fb0*/  FFMA R3, R41.reuse, R48, R3 ;  /* 0x0000003029037223 */ /* 0x040fe20000000003 */
[C---:B------:R-:W-:Y:S01]  /*8fc0*/  FFMA R10, R41.reuse, R51, R10 ;  /* 0x00000033290a7223 */ /* 0x040fe2000000000a */
[C---:B------:R-:W-:Y:S01]  /*8fd0*/  FMUL R11, R38.reuse, R14 ;  /* 0x0000000e260b7220 */ /* 0x040fe20000400000 */
[----:B------:R-:W-:Y:S01]  /*8fe0*/  FMUL R15, R38, R15 ;  /* 0x0000000f260f7220 */ /* 0x000fe20000400000 */
[----:B------:R-:W-:Y:S01]  /*8ff0*/  F2FP.F16.F32.PACK_AB R107, R2, R0 ;  /* 0x00000000026b723e */ /* 0x000fe200000000ff */
[----:B------:R-:W-:Y:S01]  /*9000*/  FMUL R12, R38, R16 ;  /* 0x00000010260c7220 */ /* 0x000fe20000400000 */
[----:B------:R-:W-:Y:S01]  /*9010*/  F2FP.F16.F32.PACK_AB R108, R10, R3 ;  /* 0x000000030a6c723e */ /* 0x000fe200000000ff */
[C---:B------:R-:W-:Y:S01]  /*9020*/  FFMA R11, R41.reuse, R50, R11 ;  /* 0x00000032290b7223 */ /* 0x040fe2000000000b */
[C---:B------:R-:W-:Y:S01]  /*9030*/  FFMA R15, R41.reuse, R52, R15 ;  /* 0x00000034290f7223 */ /* 0x040fe2000000000f */
[----:B------:R1:W-:Y:S01]  /*9040*/  STSM.16.M88.4 [R97+0x6400], R104 ;  /* 0x0064006861007844 */ /* 0x0003e20000000200 */
[----:B------:R-:W-:Y:S01]  /*9050*/  FFMA R12, R41, R53, R12 ;  /* 0x00000035290c7223 */ /* 0x000fe2000000000c */
[C---:B------:R-:W-:Y:S01]  /*9060*/  FMUL R13, R38.reuse, R17 ;  /* 0x00000011260d7220 */ /* 0x040fe20000400000 */
[C---:B------:R-:W-:Y:S01]  /*9070*/  FMUL R14, R38.reuse, R18 ;  /* 0x00000012260e7220 */ /* 0x040fe20000400000 */
[----:B------:R-:W-:Y:S01]  /*9080*/  F2FP.F16.F32.PACK_AB R109, R15, R11 ;  /* 0x0000000b0f6d723e */ /* 0x000fe200000000ff */
[C---:B------:R-:W-:Y:S01]  /*9090*/  FMUL R19, R38.reuse, R19 ;  /* 0x0000001326137220 */ /* 0x040fe20000400000 */
[C---:B------:R-:W-:Y:S01]  /*90a0*/  FFMA R13, R41.reuse, R54, R13 ;  /* 0x00000036290d7223 */ /* 0x040fe2000000000d */
[C---:B------:R-:W-:Y:S01]  /*90b0*/  FFMA R14, R41.reuse, R55, R14 ;  /* 0x00000037290e7223 */ /* 0x040fe2000000000e */
[----:B------:R-:W-:Y:S02]  /*90c0*/  HADD2.F32 R58, -RZ, R64.H1_H1 ;  /* 0x30000040ff3a7230 */ /* 0x000fe40000004100 */
[----:B------:R-:W-:Y:S01]  /*90d0*/  FFMA R19, R41, R56, R19 ;  /* 0x0000003829137223 */ /* 0x000fe20000000013 */
[C---:B------:R-:W-:Y:S01]  /*90e0*/  FMUL R16, R38.reuse, R20 ;  /* 0x0000001426107220 */ /* 0x040fe20000400000 */
[----:B------:R-:W-:Y:S01]  /*90f0*/  F2FP.F16.F32.PACK_AB R110, R13, R12 ;  /* 0x0000000c0d6e723e */ /* 0x000fe200000000ff */
[--C-:B------:R-:W-:Y:S02]  /*9100*/  HADD2.F32 R59, -RZ, R65.reuse.H0_H0 ;  /* 0x20000041ff3b7230 */ /* 0x100fe40000004100 */
[C---:B------:R-:W-:Y:S01]  /*9110*/  FMUL R17, R38.reuse, R21 ;  /* 0x0000001526117220 */ /* 0x040fe20000400000 */
[----:B------:R-:W-:Y:S01]  /*9120*/  F2FP.F16.F32.PACK_AB R111, R19, R14 ;  /* 0x0000000e136f723e */ /* 0x000fe200000000ff */
[C---:B------:R-:W-:Y:S01]  /*9130*/  FFMA R16, R41.reuse, R57, R16 ;  /* 0x0000003929107223 */ /* 0x040fe20000000010 */
[----:B------:R-:W-:Y:S02]  /*9140*/  HADD2.F32 R60, -RZ, R65.H1_H1 ;  /* 0x30000041ff3c7230 */ /* 0x000fe40000004100 */
[----:B------:R-:W-:Y:S01]  /*9150*/  FFMA R17, R41, R58, R17 ;  /* 0x0000003a29117223 */ /* 0x000fe20000000011 */
[C---:B------:R-:W-:Y:S01]  /*9160*/  FMUL R18, R38.reuse, R22 ;  /* 0x0000001626127220 */ /* 0x040fe20000400000 */
[----:B------:R1:W-:Y:S01]  /*9170*/  STSM.16.M88.4 [R96+0x6400], R108 ;  /* 0x0064006c60007844 */ /* 0x0003e20000000200 */
[--C-:B------:R-:W-:Y:S02]  /*9180*/  HADD2.F32 R61, -RZ, R66.reuse.H0_H0 ;  /* 0x20000042ff3d7230 */ /* 0x100fe40000004100 */
[C---:B------:R-:W-:Y:S01]  /*9190*/  FMUL R23, R38.reuse, R23 ;  /* 0x0000001726177220 */ /* 0x040fe20000400000 */
[----:B------:R-:W-:Y:S01]  /*91a0*/  F2FP.F16.F32.PACK_AB R112, R17, R16 ;  /* 0x000000101170723e */ /* 0x000fe200000000ff */
[C---:B------:R-:W-:Y:S01]  /*91b0*/  FFMA R18, R41.reuse, R59, R18 ;  /* 0x0000003b29127223 */ /* 0x040fe20000000012 */
[----:B------:R-:W-:Y:S02]  /*91c0*/  HADD2.F32 R62, -RZ, R66.H1_H1 ;  /* 0x30000042ff3e7230 */ /* 0x000fe40000004100 */
[----:B------:R-:W-:Y:S01]  /*91d0*/  FFMA R23, R41, R60, R23 ;  /* 0x0000003c29177223 */ /* 0x000fe20000000017 */
[C---:B------:R-:W-:Y:S01]  /*91e0*/  FMUL R20, R38.reuse, R24 ;  /* 0x0000001826147220 */ /* 0x040fe20000400000 */
[--C-:B------:R-:W-:Y:S02]  /*91f0*/  HADD2.F32 R63, -RZ, R67.reuse.H0_H0 ;  /* 0x20000043ff3f7230 */ /* 0x100fe40000004100 */
[C---:B------:R-:W-:Y:S01]  /*9200*/  FMUL R21, R38.reuse, R25 ;  /* 0x0000001926157220 */ /* 0x040fe20000400000 */
[----:B------:R-:W-:Y:S01]  /*9210*/  HADD2.F32 R64, -RZ, R67.H1_H1 ;  /* 0x30000043ff407230 */ /* 0x000fe20000004100 */
[----:B------:R-:W-:Y:S01]  /*9220*/  F2FP.F16.F32.PACK_AB R113, R23, R18 ;  /* 0x000000121771723e */ /* 0x000fe200000000ff */
[C---:B------:R-:W-:Y:S01]  /*9230*/  FFMA R20, R41.reuse, R61, R20 ;  /* 0x0000003d29147223 */ /* 0x040fe20000000014 */
        /* <DEDUP_REMOVED lines=8> */
[C---:B------:R-:W-:Y:S01]  /*92c0*/  FFMA R22, R41.reuse, R63, R22 ;  /* 0x0000003f29167223 */ /* 0x040fe20000000016 */
[----:B------:R-:W-:Y:S02]  /*92d0*/  HADD2.F32 R68, -RZ, R73.H1_H1 ;  /* 0x30000049ff447230 */ /* 0x000fe40000004100 */
[C---:B------:R-:W-:Y:S01]  /*92e0*/  FMUL R26, R38.reuse, R30 ;  /* 0x0000001e261a7220 */ /* 0x040fe20000400000 */
[C---:B------:R-:W-:Y:S01]  /*92f0*/  FFMA R27, R41.reuse, R64, R27 ;  /* 0x00000040291b7223 */ /* 0x040fe2000000001b */
        /* <DEDUP_REMOVED lines=34> */
[----:B------:R-:W-:Y:S02]  /*9520*/  UIADD3 UR9, UPT, UPT, UR49, 0xc0, URZ ;  /* 0x000000c031097890 */ /* 0x000fe4000fffe0ff */
[----:B------:R-:W-:Y:S01]  /*9530*/  UIADD3 UR8, UPT, UPT, UR44, 0x6400, URZ ;  /* 0x000064002c087890 */ /* 0x000fe2000fffe0ff */
[----:B------:R-:W-:Y:S01]  /*9540*/  UMOV UR10, UR50 ;  /* 0x00000032000a7c82 */ /* 0x000fe20008000000 */
[----:B------:R-:W-:Y:S01]  /*9550*/  UMOV UR11, UR36 ;  /* 0x00000024000b7c82 */ /* 0x000fe20008000000 */
[----:B--2---:R-:W-:Y:S04]  /*9560*/  UIADD3 UR4, UP0, UPT, UR6, 0x680, URZ ;  /* 0x0000068006047890 */ /* 0x004fe8000ff1e0ff */
[----:B------:R-:W-:Y:S09]  /*9570*/  UIADD3.X UR5, UPT, UPT, URZ, UR7, URZ, UP0, !UPT ;  /* 0x00000007ff057290 */ /* 0x000ff200087fe4ff */
[----:B------:R2:W-:Y:S01]  /*9580*/  UTMASTG.3D [UR8], [UR4] ;  /* 0x00000008040073b5 */ /* 0x0005e20008010000 */
[----:B------:R0:W-:Y:S01]  /*9590*/  UTMACMDFLUSH ;  /* 0x00000000000079b7 */ /* 0x0001e20000000000 */
[----:B--2---:R-:W-:Y:S04]  /*95a0*/  DEPBAR.LE SB0, 0x1 ;  /* 0x000080400000791a */ /* 0x004fe80000000000 */
.L_x_137:
[----:B------:R-:W-:Y:S05]  /*95b0*/  BSYNC.RECONVERGENT B0 ;  /* 0x0000000000007941 */ /* 0x000fea0003800200 */
.L_x_136:
[----:B------:R-:W-:Y:S01]  /*95c0*/  BAR.SYNC.DEFER_BLOCKING 0x1, 0x80 ;  /* 0x0042000000007b1d */ /* 0x000fe20000010000 */
[----:B------:R-:W-:Y:S01]  /*95d0*/  UISETP.NE.AND UP0, UPT, UR47, -0x4, UPT ;  /* 0xfffffffc2f00788c */ /* 0x000fe2000bf05270 */
[----:B------:R-:W-:Y:S08]  /*95e0*/  IADD3 R0, PT, PT, R36, 0x1, RZ ;  /* 0x0000000124007810 */ /* 0x000ff00007ffe0ff */
[----:B------:R-:W-:Y:S05]  /*95f0*/  BRA.U !UP0, `(.L_x_138) ;  /* 0x0000000108247547 */ /* 0x000fea000b800000 */
[----:B------:R-:W-:Y:S01]  /*9600*/  ISETP.NE.AND P0, PT, R95, RZ, PT ;  /* 0x000000ff5f00720c */ /* 0x000fe20003f05270 */
[----:B------:R-:W-:Y:S01]  /*9610*/  IMAD.U32 R2, RZ, RZ, UR46 ;  /* 0x0000002eff027e24 */ /* 0x000fe2000f8e00ff */
[----:B------:R-:W-:Y:S04]  /*9620*/  UIADD3 UR4, UPT, UPT, UR46, 0x1, URZ ;  /* 0x000000012e047890 */ /* 0x000fe8000fffe0ff */
[----:B------:R-:W-:Y:S04]  /*9630*/  UISETP.NE.AND UP0, UPT, UR4, 0x4, UPT ;  /* 0x000000040400788c */ /* 0x000fe8000bf05270 */
[----:B------:R-:W-:Y:S03]  /*9640*/  USEL UR46, UR4, URZ, UP0 ;  /* 0x000000ff042e7287 */ /* 0x000fe60008000000 */
[----:B------:R-:W-:Y:S05]  /*9650*/  @P0 LEA R2, R2, UR44, 0x3 ;  /* 0x0000002c02020c11 */ /* 0x000fea000f8e18ff */
[----:B------:R-:W-:Y:S05]  /*9660*/  @P0 VIADD R2, R2, 0xb0 ;  /* 0x000000b002020836 */ /* 0x000fea0000000000 */
[----:B------:R-:W-:Y:S04]  /*9670*/  @P0 PRMT R2, R101, 0x654, R2 ;  /* 0x0000065465020816 */ /* 0x000fe80000000002 */
[----:B------:R2:W-:Y:S03]  /*9680*/  @P0 SYNCS.ARRIVE.TRANS64.RED.A1T0 RZ, [R2+URZ], RZ ;  /* 0x000000ff02ff09a7 */ /* 0x0005e600081004ff */
.L_x_138:
[----:B------:R-:W-:Y:S01]  /*9690*/  R2UR UR5, R83 ;  /* 0x00000000530572ca */ /* 0x000fe200000e0000 */
[----:B------:R-:W-:Y:S01]  /*96a0*/  UISETP.NE.AND UP0, UPT, UR61, URZ, UPT ;  /* 0x000000ff3d00728c */ /* 0x000fe2000bf05270 */
[----:B------:R-:W-:Y:S01]  /*96b0*/  R2UR UR4, R84 ;  /* 0x00000000540472ca */ /* 0x000fe200000e0000 */
[----:B------:R-:W-:Y:S01]  /*96c0*/  UIADD3 UR47, UPT, UPT, UR47, 0x4, URZ ;  /* 0x000000042f2f7890 */ /* 0x000fe2000fffe0ff */
[----:B------:R-:W-:Y:S01]  /*96d0*/  ISETP.NE.AND P0, PT, R88, 0x2, PT ;  /* 0x000000025800780c */ /* 0x000fe20003f05270 */
[----:B------:R-:W-:Y:S01]  /*96e0*/  UMOV UR36, UR60 ;  /* 0x0000003c00247c82 */ /* 0x000fe20008000000 */
[----:B------:R-:W-:Y:S02]  /*96f0*/  ISETP.NE.AND P1, PT, R0, 0x4, PT ;  /* 0x000000040000780c */ /* 0x000fe40003f25270 */
[----:B--2---:R-:W-:Y:S02]  /*9700*/  SEL R2, RZ, 0x1, P0 ;  /* 0x00000001ff027807 */ /* 0x004fe40000000000 */
[----:B------:R-:W-:Y:S02]  /*9710*/  SEL R3, RZ, 0x1, P1 ;  /* 0x00000001ff037807 */ /* 0x000fe40000800000 */
[----:B------:R-:W-:Y:S01]  /*9720*/  LOP3.LUT R89, R89, R2, RZ, 0x3c, !PT ;  /* 0x0000000259597212 */ /* 0x000fe200078e3cff */
[----:B------:R-:W-:Y:S01]  /*9730*/  UIADD3 UR31, UPT, UPT, UR37, UR5, URZ ;  /* 0x00000005251f7290 */ /* 0x000fe2000fffe0ff */
[----:B------:R-:W-:Y:S01]  /*9740*/  LOP3.LUT R90, R90, R3, RZ, 0x3c, !PT ;  /* 0x000000035a5a7212 */ /* 0x000fe200078e3cff */
[----:B------:R-:W-:Y:S01]  /*9750*/  UIADD3 UR30, UPT, UPT, UR38, UR4, URZ ;  /* 0x00000004261e7290 */ /* 0x000fe2000fffe0ff */
[----:B------:R-:W-:Y:S02]  /*9760*/  SEL R88, R88, RZ, P0 ;  /* 0x000000ff58587207 */ /* 0x000fe40000000000 */
[----:B------:R-:W-:Y:S01]  /*9770*/  SEL R36, R0, RZ, P1 ;  /* 0x000000ff00247207 */ /* 0x000fe20000800000 */
[----:B------:R-:W-:Y:S08]  /*9780*/  BRA.U UP0, `(.L_x_139) ;  /* 0xffffffbd009c7547 */ /* 0x000ff0000b83ffff */
[----:B------:R-:W-:-:S13]  /*9790*/  R2UR UR4, R85 ;  /* 0x00000000550472ca */ /* 0x000fda00000e0000 */
[----:B------:R-:W-:-:S09]  /*97a0*/  UISETP.NE.AND UP0, UPT, UR4, URZ, UPT ;  /* 0x000000ff0400728c */ /* 0x000fd2000bf05270 */
[----:B------:R-:W-:Y:S05]  /*97b0*/  BRA.U !UP0, `(.L_x_140) ;  /* 0x0000000108487547 */ /* 0x000fea000b800000 */
[----:B------:R-:W2:Y:S02]  /*97c0*/  LDCU.64 UR4, c[0x0][0x890] ;  /* 0x00011200ff0477ac */ /* 0x000ea40008000a00 */
[----:B--2---:R-:W-:-:S04]  /*97d0*/  UISETP.NE.U32.AND UP0, UPT, UR4, URZ, UPT ;  /* 0x000000ff0400728c */ /* 0x004fc8000bf05070 */
[----:B------:R-:W-:-:S09]  /*97e0*/  UISETP.NE.AND.EX UP0, UPT, UR5, URZ, UPT, UP0 ;  /* 0x000000ff0500728c */ /* 0x000fd2000bf05300 */
[----:B------:R-:W-:Y:S05]  /*97f0*/  BRA.U UP0, `(.L_x_141) ;  /* 0x00000001000c7547 */ /* 0x000fea000b800000 */
[----:B------:R-:W-:-:S13]  /*9800*/  FSETP.NEU.AND P0, PT, R41, RZ, PT ;  /* 0x000000ff2900720b */ /* 0x000fda0003f0d000 */
[----:B------:R-:W-:Y:S05]  /*9810*/  @!P0 EXIT ;  /* 0x000000000000894d */ /* 0x000fea0003800000 */
[----:B------:R-:W-:Y:S05]  /*9820*/  BRA `(.L_x_140) ;  /* 0x00000000002c7947 */ /* 0x000fea0003800000 */
.L_x_141:
[----:B------:R-:W-:Y:S01]  /*9830*/  ISETP.NE.AND P0, PT, R87, RZ, PT ;  /* 0x000000ff5700720c */ /* 0x000fe20003f05270 */
[----:B------:R-:W-:-:S12]  /*9840*/  BSSY.RECONVERGENT B0, `(.L_x_140) ;  /* 0x0000009000007945 */ /* 0x000fd80003800200 */
[----:B------:R-:W-:Y:S05]  /*9850*/  @P0 BRA `(.L_x_142) ;  /* 0x0000000000140947 */ /* 0x000fea0003800000 */
[----:B------:R-:W2:Y:S02]  /*9860*/  LDCU.64 UR4, c[0x0][0x888] ;  /* 0x00011100ff0477ac */ /* 0x000ea40008000a00 */
[----:B--2---:R-:W-:-:S04]  /*9870*/  ISETP.NE.U32.AND P0, PT, RZ, UR4, PT ;  /* 0x00000004ff007c0c */ /* 0x004fc8000bf05070 */
[----:B------:R-:W-:-:S13]  /*9880*/  ISETP.NE.AND.EX P0, PT, RZ, UR5, PT, P0 ;  /* 0x00000005ff007c0c */ /* 0x000fda000bf05300 */
[----:B------:R-:W-:Y:S05]  /*9890*/  @!P0 EXIT ;  /* 0x000000000000894d */ /* 0x000fea0003800000 */
[----:B------:R-:W-:Y:S05]  /*98a0*/  BRA `(.L_x_143) ;  /* 0x0000000000087947 */ /* 0x000fea0003800000 */
.L_x_142:
[----:B------:R-:W-:-:S13]  /*98b0*/  FSETP.NEU.AND P0, PT, R41, RZ, PT ;  /* 0x000000ff2900720b */ /* 0x000fda0003f0d000 */
[----:B------:R-:W-:Y:S05]  /*98c0*/  @!P0 EXIT ;  /* 0x000000000000894d */ /* 0x000fea0003800000 */
.L_x_143:
[----:B------:R-:W-:Y:S05]  /*98d0*/  BSYNC.RECONVERGENT B0 ;  /* 0x0000000000007941 */ /* 0x000fea0003800200 */
.L_x_140:
[----:B------:R-:W2:Y:S01]  /*98e0*/  S2UR UR5, SR_CgaCtaId ;  /* 0x00000000000579c3 */ /* 0x000ea20000008800 */
[----:B------:R-:W-:Y:S01]  /*98f0*/  ULEA UR4, UR46, UR44, 0x3 ;  /* 0x0000002c2e047291 */ /* 0x000fe2000f8e18ff */
[----:B------:R-:W-:-:S04]  /*9900*/  DEPBAR.LE SB0, 0x0 ;  /* 0x000080000000791a */ /* 0x000fc80000000000 */
[----:B------:R-:W-:-:S04]  /*9910*/  UIADD3 UR4, UPT, UPT, UR4, 0xb0, URZ ;  /* 0x000000b004047890 */ /* 0x000fc8000fffe0ff */
[----:B--2---:R-:W-:-:S09]  /*9920*/  UPRMT UR4, UR5, 0x654, UR4 ;  /* 0x0000065405047896 */ /* 0x004fd20008000004 */
[----:B------:R-:W-:Y:S01]  /*9930*/  SYNCS.ARRIVE.TRANS64.RED.A1T0 RZ, [UR4], RZ ;  /* 0x000000ffffff79a7 */ /* 0x000fe20008100404 */
[----:B------:R-:W-:Y:S05]  /*9940*/  EXIT ;  /* 0x000000000000794d */ /* 0x000fea0003800000 */
.L_x_25:
[----:B-1----:R1:W3:Y:S02]  /*9950*/  SYNCS.PHASECHK.TRANS64.TRYWAIT P0, [R0+URZ+0x150], R3 ;  /* 0x00015003000075a7 */ /* 0x0022e400080011ff */
[----:B---3--:R-:W-:Y:S05]  /*9960*/  @!P0 NANOSLEEP.SYNCS 0x989680 ;  /* 0x009896800000895d */ /* 0x008fea0003900000 */
[----:B------:R-:W3:Y:S02]  /*9970*/  @!P0 SYNCS.PHASECHK.TRANS64 P0, [R0+URZ+0x150], R3 ;  /* 0x00015003000085a7 */ /* 0x000ee400080010ff */
[----:B---3--:R-:W-:Y:S05]  /*9980*/  @!P0 BRA `(.L_x_25) ;  /* 0xfffffffc00f08947 */ /* 0x008fea000383ffff */
[----:B------:R-:W-:Y:S05]  /*9990*/  BRA `(.L_x_144) ;  /* 0xffffff8000007947 */ /* 0x000fea000383ffff */
.L_x_28:
[----:B-1----:R-:W-:-:S07]  /*99a0*/  MOV R0, UR33 ;  /* 0x0000002100007c02 */ /* 0x002fce0008000f00 */
.L_x_145:
[----:B-1----:R1:W3:Y:S02]  /*99b0*/  SYNCS.PHASECHK.TRANS64.TRYWAIT P0, [R0+URZ+0x48], R3 ;  /* 0x00004803000075a7 */ /* 0x0022e400080011ff */
[----:B---3--:R-:W-:Y:S05]  /*99c0*/  @!P0 NANOSLEEP.SYNCS 0x989680 ;  /* 0x009896800000895d */ /* 0x008fea0003900000 */
[----:B------:R-:W3:Y:S02]  /*99d0*/  @!P0 SYNCS.PHASECHK.TRANS64 P0, [R0+URZ+0x48], R3 ;  /* 0x00004803000085a7 */ /* 0x000ee400080010ff */
[----:B---3--:R-:W-:Y:S05]  /*99e0*/  @!P0 BRA `(.L_x_145) ;  /* 0xfffffffc00f08947 */ /* 0x008fea000383ffff */
[----:B------:R-:W-:Y:S05]  /*99f0*/  BRA `(.L_x_27) ;  /* 0xffffff8000407947 */ /* 0x000fea000383ffff */
.L_x_35:
[----:B-1----:R-:W-:-:S07]  /*9a00*/  MOV R0, UR9 ;  /* 0x0000000900007c02 */ /* 0x002fce0008000f00 */
.L_x_146:
[----:B-1----:R1:W3:Y:S02]  /*9a10*/  SYNCS.PHASECHK.TRANS64.TRYWAIT P0, [R0+URZ+0x48], R3 ;  /* 0x00004803000075a7 */ /* 0x0022e400080011ff */
[----:B---3--:R-:W-:Y:S05]  /*9a20*/  @!P0 NANOSLEEP.SYNCS 0x989680 ;  /* 0x009896800000895d */ /* 0x008fea0003900000 */
[----:B------:R-:W3:Y:S02]  /*9a30*/  @!P0 SYNCS.PHASECHK.TRANS64 P0, [R0+URZ+0x48], R3 ;  /* 0x00004803000085a7 */ /* 0x000ee400080010ff */
[----:B---3--:R-:W-:Y:S05]  /*9a40*/  @!P0 BRA `(.L_x_146) ;  /* 0xfffffffc00f08947 */ /* 0x008fea000383ffff */
[----:B------:R-:W-:Y:S05]  /*9a50*/  BRA `(.L_x_34) ;  /* 0xffffff8400007947 */ /* 0x000fea000383ffff */
.L_x_40:
[----:B-1----:R1:W3:Y:S02]  /*9a60*/  SYNCS.PHASECHK.TRANS64.TRYWAIT P0, [R3+URZ+0xe0], R0 ;  /* 0x0000e000030075a7 */ /* 0x0022e400080011ff */
[----:B---3--:R-:W-:Y:S05]  /*9a70*/  @!P0 NANOSLEEP.SYNCS 0x989680 ;  /* 0x009896800000895d */ /* 0x008fea0003900000 */
[----:B------:R-:W3:Y:S02]  /*9a80*/  @!P0 SYNCS.PHASECHK.TRANS64 P0, [R3+URZ+0xe0], R0 ;  /* 0x0000e000030085a7 */ /* 0x000ee400080010ff */
[----:B---3--:R-:W-:Y:S05]  /*9a90*/  @!P0 BRA `(.L_x_40) ;  /* 0xfffffffc00f08947 */ /* 0x008fea000383ffff */
[----:B------:R-:W-:Y:S05]  /*9aa0*/  BRA `(.L_x_147) ;  /* 0xffffff8400a07947 */ /* 0x000fea000383ffff */
.L_x_44:
[----:B-1----:R-:W-:-:S07]  /*9ab0*/  MOV R0, UR4 ;  /* 0x0000000400007c02 */ /* 0x002fce0008000f00 */
.L_x_148:
[----:B-1----:R1:W3:Y:S02]  /*9ac0*/  SYNCS.PHASECHK.TRANS64.TRYWAIT P0, [R0+URZ], R3 ;  /* 0x00000003000075a7 */ /* 0x0022e400080011ff */
[----:B---3--:R-:W-:Y:S05]  /*9ad0*/  @!P0 NANOSLEEP.SYNCS 0x989680 ;  /* 0x009896800000895d */ /* 0x008fea0003900000 */
[----:B------:R-:W3:Y:S02]  /*9ae0*/  @!P0 SYNCS.PHASECHK.TRANS64 P0, [R0+URZ], R3 ;  /* 0x00000003000085a7 */ /* 0x000ee400080010ff */
[----:B---3--:R-:W-:Y:S05]  /*9af0*/  @!P0 BRA `(.L_x_148) ;  /* 0xfffffffc00f08947 */ /* 0x008fea000383ffff */
[----:B------:R-:W-:Y:S05]  /*9b00*/  BRA `(.L_x_149) ;  /* 0xffffff8c004c7947 */ /* 0x000fea000383ffff */
.L_x_45:
[----:B------:R-:W-:-:S07]  /*9b10*/  MOV R0, UR5 ;  /* 0x0000000500007c02 */ /* 0x000fce0008000f00 */
.L_x_150:
[----:B-1----:R1:W3:Y:S02]  /*9b20*/  SYNCS.PHASECHK.TRANS64.TRYWAIT P0, [R0+URZ], R3 ;  /* 0x00000003000075a7 */ /* 0x0022e400080011ff */
[----:B---3--:R-:W-:Y:S05]  /*9b30*/  @!P0 NANOSLEEP.SYNCS 0x989680 ;  /* 0x009896800000895d */ /* 0x008fea0003900000 */
[----:B------:R-:W3:Y:S02]  /*9b40*/  @!P0 SYNCS.PHASECHK.TRANS64 P0, [R0+URZ], R3 ;  /* 0x00000003000085a7 */ /* 0x000ee400080010ff */
[----:B---3--:R-:W-:Y:S05]  /*9b50*/  @!P0 BRA `(.L_x_150) ;  /* 0xfffffffc00f08947 */ /* 0x008fea000383ffff */
[----:B------:R-:W-:Y:S05]  /*9b60*/  BRA `(.L_x_151) ;  /* 0xffffff8c00587947 */ /* 0x000fea000383ffff */
.L_x_46:
[----:B------:R-:W-:-:S07]  /*9b70*/  MOV R0, UR5 ;  /* 0x0000000500007c02 */ /* 0x000fce0008000f00 */
.L_x_152:
[----:B-1----:R1:W3:Y:S02]  /*9b80*/  SYNCS.PHASECHK.TRANS64.TRYWAIT P0, [R0+URZ], R3 ;  /* 0x00000003000075a7 */ /* 0x0022e400080011ff */
[----:B---3--:R-:W-:Y:S05]  /*9b90*/  @!P0 NANOSLEEP.SYNCS 0x989680 ;  /* 0x009896800000895d */ /* 0x008fea0003900000 */
[----:B------:R-:W3:Y:S02]  /*9ba0*/  @!P0 SYNCS.PHASECHK.TRANS64 P0, [R0+URZ], R3 ;  /* 0x00000003000085a7 */ /* 0x000ee400080010ff */
[----:B---3--:R-:W-:Y:S05]  /*9bb0*/  @!P0 BRA `(.L_x_152) ;  /* 0xfffffffc00f08947 */ /* 0x008fea000383ffff */
[----:B------:R-:W-:Y:S05]  /*9bc0*/  BRA `(.L_x_153) ;  /* 0xffffff8c00647947 */ /* 0x000fea000383ffff */
.L_x_47:
[----:B------:R-:W-:-:S07]  /*9bd0*/  MOV R0, UR5 ;  /* 0x0000000500007c02 */ /* 0x000fce0008000f00 */
.L_x_154:
[----:B-1----:R1:W3:Y:S02]  /*9be0*/  SYNCS.PHASECHK.TRANS64.TRYWAIT P0, [R0+URZ], R3 ;  /* 0x00000003000075a7 */ /* 0x0022e400080011ff */
[----:B---3--:R-:W-:Y:S05]  /*9bf0*/  @!P0 NANOSLEEP.SYNCS 0x989680 ;  /* 0x009896800000895d */ /* 0x008fea0003900000 */
[----:B------:R-:W3:Y:S02]  /*9c00*/  @!P0 SYNCS.PHASECHK.TRANS64 P0, [R0+URZ], R3 ;  /* 0x00000003000085a7 */ /* 0x000ee400080010ff */
[----:B---3--:R-:W-:Y:S05]  /*9c10*/  @!P0 BRA `(.L_x_154) ;  /* 0xfffffffc00f08947 */ /* 0x008fea000383ffff */
[----:B------:R-:W-:Y:S05]  /*9c20*/  BRA `(.L_x_155) ;  /* 0xffffff8c00707947 */ /* 0x000fea000383ffff */
.L_x_48:
[----:B------:R-:W-:-:S07]  /*9c30*/  MOV R0, UR5 ;  /* 0x0000000500007c02 */ /* 0x000fce0008000f00 */
.L_x_156:
[----:B-1----:R1:W3:Y:S02]  /*9c40*/  SYNCS.PHASECHK.TRANS64.TRYWAIT P0, [R0+URZ], R3 ;  /* 0x00000003000075a7 */ /* 0x0022e400080011ff */
[----:B---3--:R-:W-:Y:S05]  /*9c50*/  @!P0 NANOSLEEP.SYNCS 0x989680 ;  /* 0x009896800000895d */ /* 0x008fea0003900000 */
[----:B------:R-:W3:Y:S02]  /*9c60*/  @!P0 SYNCS.PHASECHK.TRANS64 P0, [R0+URZ], R3 ;  /* 0x00000003000085a7 */ /* 0x000ee400080010ff */
[----:B---3--:R-:W-:Y:S05]  /*9c70*/  @!P0 BRA `(.L_x_156) ;  /* 0xfffffffc00f08947 */ /* 0x008fea000383ffff */
[----:B------:R-:W-:Y:S05]  /*9c80*/  BRA `(.L_x_157) ;  /* 0xffffff8c007c7947 */ /* 0x000fea000383ffff */
.L_x_49:
[----:B------:R-:W-:-:S07]  /*9c90*/  MOV R0, UR5 ;  /* 0x0000000500007c02 */ /* 0x000fce0008000f00 */
.L_x_158:
[----:B-1----:R1:W3:Y:S02]  /*9ca0*/  SYNCS.PHASECHK.TRANS64.TRYWAIT P0, [R0+URZ], R3 ;  /* 0x00000003000075a7 */ /* 0x0022e400080011ff */
[----:B---3--:R-:W-:Y:S05]  /*9cb0*/  @!P0 NANOSLEEP.SYNCS 0x989680 ;  /* 0x009896800000895d */ /* 0x008fea0003900000 */
[----:B------:R-:W3:Y:S02]  /*9cc0*/  @!P0 SYNCS.PHASECHK.TRANS64 P0, [R0+URZ], R3 ;  /* 0x00000003000085a7 */ /* 0x000ee400080010ff */
[----:B---3--:R-:W-:Y:S05]  /*9cd0*/  @!P0 BRA `(.L_x_158) ;  /* 0xfffffffc00f08947 */ /* 0x008fea000383ffff */
[----:B------:R-:W-:Y:S05]  /*9ce0*/  BRA `(.L_x_159) ;  /* 0xffffff8c00887947 */ /* 0x000fea000383ffff */
.L_x_50:
[----:B------:R-:W-:-:S07]  /*9cf0*/  MOV R0, UR5 ;  /* 0x0000000500007c02 */ /* 0x000fce0008000f00 */
.L_x_160:
[----:B-1----:R1:W3:Y:S02]  /*9d00*/  SYNCS.PHASECHK.TRANS64.TRYWAIT P0, [R0+URZ], R3 ;  /* 0x00000003000075a7 */ /* 0x0022e400080011ff */
[----:B---3--:R-:W-:Y:S05]  /*9d10*/  @!P0 NANOSLEEP.SYNCS 0x989680 ;  /* 0x009896800000895d */ /* 0x008fea0003900000 */
[----:B------:R-:W3:Y:S02]  /*9d20*/  @!P0 SYNCS.PHASECHK.TRANS64 P0, [R0+URZ], R3 ;  /* 0x00000003000085a7 */ /* 0x000ee400080010ff */
[----:B---3--:R-:W-:Y:S05]  /*9d30*/  @!P0 BRA `(.L_x_160) ;  /* 0xfffffffc00f08947 */ /* 0x008fea000383ffff */
[----:B------:R-:W-:Y:S05]  /*9d40*/  BRA `(.L_x_161) ;  /* 0xffffff8c00947947 */ /* 0x000fea000383ffff */
.L_x_51:
[----:B------:R-:W-:-:S07]  /*9d50*/  MOV R0, UR5 ;  /* 0x0000000500007c02 */ /* 0x000fce0008000f00 */
.L_x_162:
[----:B-1----:R1:W3:Y:S02]  /*9d60*/  SYNCS.PHASECHK.TRANS64.TRYWAIT P0, [R0+URZ], R3 ;  /* 0x00000003000075a7 */ /* 0x0022e400080011ff */
[----:B---3--:R-:W-:Y:S05]  /*9d70*/  @!P0 NANOSLEEP.SYNCS 0x989680 ;  /* 0x009896800000895d */ /* 0x008fea0003900000 */
[----:B------:R-:W3:Y:S02]  /*9d80*/  @!P0 SYNCS.PHASECHK.TRANS64 P0, [R0+URZ], R3 ;  /* 0x00000003000085a7 */ /* 0x000ee400080010ff */
[----:B---3--:R-:W-:Y:S05]  /*9d90*/  @!P0 BRA `(.L_x_162) ;  /* 0xfffffffc00f08947 */ /* 0x008fea000383ffff */
[----:B------:R-:W-:Y:S05]  /*9da0*/  BRA `(.L_x_163) ;  /* 0xffffff8c00a07947 */ /* 0x000fea000383ffff */
.L_x_54:
[----:B--2---:R2:W3:Y:S02]  /*9db0*/  SYNCS.PHASECHK.TRANS64.TRYWAIT P0, [R2+URZ+0x140], R5 ;  /* 0x00014005020075a7 */ /* 0x0044e400080011ff */
[----:B---3--:R-:W-:Y:S05]  /*9dc0*/  @!P0 NANOSLEEP.SYNCS 0x989680 ;  /* 0x009896800000895d */ /* 0x008fea0003900000 */
[----:B------:R-:W3:Y:S02]  /*9dd0*/  @!P0 SYNCS.PHASECHK.TRANS64 P0, [R2+URZ+0x140], R5 ;  /* 0x00014005020085a7 */ /* 0x000ee400080010ff */
[----:B---3--:R-:W-:Y:S05]  /*9de0*/  @!P0 BRA `(.L_x_54) ;  /* 0xfffffffc00f08947 */ /* 0x008fea000383ffff */
[----:B------:R-:W-:Y:S05]  /*9df0*/  BRA `(.L_x_164) ;  /* 0xffffff9000047947 */ /* 0x000fea000383ffff */
.L_x_55:
[----:B------:R-:W-:-:S07]  /*9e00*/  MOV R2, UR4 ;  /* 0x0000000400027c02 */ /* 0x000fce0008000f00 */
.L_x_165:
[----:B--2---:R2:W3:Y:S02]  /*9e10*/  SYNCS.PHASECHK.TRANS64.TRYWAIT P0, [R2+URZ+0xf0], R5 ;  /* 0x0000f005020075a7 */ /* 0x0044e400080011ff */
[----:B---3--:R-:W-:Y:S05]  /*9e20*/  @!P0 NANOSLEEP.SYNCS 0x989680 ;  /* 0x009896800000895d */ /* 0x008fea0003900000 */
[----:B------:R-:W3:Y:S02]  /*9e30*/  @!P0 SYNCS.PHASECHK.TRANS64 P0, [R2+URZ+0xf0], R5 ;  /* 0x0000f005020085a7 */ /* 0x000ee400080010ff */
[----:B---3--:R-:W-:Y:S05]  /*9e40*/  @!P0 BRA `(.L_x_165) ;  /* 0xfffffffc00f08947 */ /* 0x008fea000383ffff */
[----:B------:R-:W-:Y:S05]  /*9e50*/  BRA `(.L_x_166) ;  /* 0xffffff9000147947 */ /* 0x000fea000383ffff */
.L_x_56:
[----:B--2---:R2:W3:Y:S02]  /*9e60*/  SYNCS.PHASECHK.TRANS64.TRYWAIT P1, [R2+URZ+0xe0], R5 ;  /* 0x0000e005020075a7 */ /* 0x0044e400080211ff */
[----:B---3--:R-:W-:Y:S05]  /*9e70*/  @!P1 NANOSLEEP.SYNCS 0x989680 ;  /* 0x009896800000995d */ /* 0x008fea0003900000 */
[----:B------:R-:W3:Y:S02]  /*9e80*/  @!P1 SYNCS.PHASECHK.TRANS64 P1, [R2+URZ+0xe0], R5 ;  /* 0x0000e005020095a7 */ /* 0x000ee400080210ff */
[----:B---3--:R-:W-:Y:S05]  /*9e90*/  @!P1 BRA `(.L_x_56) ;  /* 0xfffffffc00f09947 */ /* 0x008fea000383ffff */
[----:B------:R-:W-:Y:S05]  /*9ea0*/  BRA `(.L_x_167) ;  /* 0xffffff9000447947 */ /* 0x000fea000383ffff */
.L_x_59:
[----:B------:R-:W-:-:S07]  /*9eb0*/  MOV R0, UR4 ;  /* 0x0000000400007c02 */ /* 0x000fce0008000f00 */
.L_x_168:
[----:B--2---:R2:W3:Y:S02]  /*9ec0*/  SYNCS.PHASECHK.TRANS64.TRYWAIT P0, [R0+URZ+0xf0], R3 ;  /* 0x0000f003000075a7 */ /* 0x0044e400080011ff */
[----:B---3--:R-:W-:Y:S05]  /*9ed0*/  @!P0 NANOSLEEP.SYNCS 0x989680 ;  /* 0x009896800000895d */ /* 0x008fea0003900000 */
[----:B------:R-:W3:Y:S02]  /*9ee0*/  @!P0 SYNCS.PHASECHK.TRANS64 P0, [R0+URZ+0xf0], R3 ;  /* 0x0000f003000085a7 */ /* 0x000ee400080010ff */
[----:B---3--:R-:W-:Y:S05]  /*9ef0*/  @!P0 BRA `(.L_x_168) ;  /* 0xfffffffc00f08947 */ /* 0x008fea000383ffff */
[----:B------:R-:W-:Y:S05]  /*9f00*/  BRA `(.L_x_58) ;  /* 0xffffff9000987947 */ /* 0x000fea000383ffff */
.L_x_66:
[----:B-1----:R1:W2:Y:S02]  /*9f10*/  SYNCS.PHASECHK.TRANS64.TRYWAIT P1, [R0+URZ+0xe0], R5 ;  /* 0x0000e005000075a7 */ /* 0x0022a400080211ff */
[----:B--2---:R-:W-:Y:S05]  /*9f20*/  @!P1 NANOSLEEP.SYNCS 0x989680 ;  /* 0x009896800000995d */ /* 0x004fea0003900000 */
[----:B------:R-:W2:Y:S02]  /*9f30*/  @!P1 SYNCS.PHASECHK.TRANS64 P1, [R0+URZ+0xe0], R5 ;  /* 0x0000e005000095a7 */ /* 0x000ea400080210ff */
[----:B--2---:R-:W-:Y:S05]  /*9f40*/  @!P1 BRA `(.L_x_66) ;  /* 0xfffffffc00f09947 */ /* 0x004fea000383ffff */
[----:B------:R-:W-:Y:S05]  /*9f50*/  BRA `(.L_x_169) ;  /* 0xffffff9800007947 */ /* 0x000fea000383ffff */
.L_x_67:
[----:B------:R-:W-:-:S07]  /*9f60*/  MOV R3, UR23 ;  /* 0x0000001700037c02 */ /* 0x000fce0008000f00 */
.L_x_170:
[----:B-1----:R1:W2:Y:S02]  /*9f70*/  SYNCS.PHASECHK.TRANS64.TRYWAIT P0, [R3+URZ+0x120], R0 ;  /* 0x00012000030075a7 */ /* 0x0022a400080011ff */
[----:B--2---:R-:W-:Y:S05]  /*9f80*/  @!P0 NANOSLEEP.SYNCS 0x989680 ;  /* 0x009896800000895d */ /* 0x004fea0003900000 */
[----:B------:R-:W2:Y:S02]  /*9f90*/  @!P0 SYNCS.PHASECHK.TRANS64 P0, [R3+URZ+0x120], R0 ;  /* 0x00012000030085a7 */ /* 0x000ea400080010ff */
[----:B--2---:R-:W-:Y:S05]  /*9fa0*/  @!P0 BRA `(.L_x_170) ;  /* 0xfffffffc00f08947 */ /* 0x004fea000383ffff */
[----:B------:R-:W-:Y:S05]  /*9fb0*/  BRA `(.L_x_171) ;  /* 0xffffff9800507947 */ /* 0x000fea000383ffff */
.L_x_70:
[----:B------:R-:W-:Y:S07]  /*9fc0*/  MOV R0, UR5 ;  /* 0x0000000500007c02 */ /* 0x000fee0008000f00 */
.L_x_172:
[----:B-1----:R1:W2:Y:S02]  /*9fd0*/  SYNCS.PHASECHK.TRANS64.TRYWAIT P0, [R0+URZ], R3 ;  /* 0x00000003000075a7 */ /* 0x0022a400080011ff */
[----:B--2---:R-:W-:Y:S05]  /*9fe0*/  @!P0 NANOSLEEP.SYNCS 0x989680 ;  /* 0x009896800000895d */ /* 0x004fea0003900000 */
[----:B------:R-:W2:Y:S02]  /*9ff0*/  @!P0 SYNCS.PHASECHK.TRANS64 P0, [R0+URZ], R3 ;  /* 0x00000003000085a7 */ /* 0x000ea400080010ff */
[----:B--2---:R-:W-:Y:S05]  /*a000*/  @!P0 BRA `(.L_x_172) ;  /* 0xfffffffc00f08947 */ /* 0x004fea000383ffff */
[----:B------:R-:W-:Y:S05]  /*a010*/  BRA `(.L_x_69) ;  /* 0xffffff98006c7947 */ /* 0x000fea000383ffff */
.L_x_73:
[----:B------:R-:W-:-:S07]  /*a020*/  MOV R0, UR4 ;  /* 0x0000000400007c02 */ /* 0x000fce0008000f00 */
.L_x_173:
[----:B--2---:R2:W4:Y:S02]  /*a030*/  SYNCS.PHASECHK.TRANS64.TRYWAIT P0, [R0+URZ], R3 ;  /* 0x00000003000075a7 */ /* 0x00452400080011ff */
[----:B----4-:R-:W-:Y:S05]  /*a040*/  @!P0 NANOSLEEP.SYNCS 0x989680 ;  /* 0x009896800000895d */ /* 0x010fea0003900000 */
[----:B------:R-:W4:Y:S02]  /*a050*/  @!P0 SYNCS.PHASECHK.TRANS64 P0, [R0+URZ], R3 ;  /* 0x00000003000085a7 */ /* 0x000f2400080010ff */
[----:B----4-:R-:W-:Y:S05]  /*a060*/  @!P0 BRA `(.L_x_173) ;  /* 0xfffffffc00f08947 */ /* 0x010fea000383ffff */
[----:B------:R-:W-:Y:S05]  /*a070*/  BRA `(.L_x_174) ;  /* 0xffffff9c00207947 */ /* 0x000fea000383ffff */
.L_x_74:
[----:B------:R-:W-:-:S07]  /*a080*/  MOV R0, UR5 ;  /* 0x0000000500007c02 */ /* 0x000fce0008000f00 */
.L_x_175:
[----:B-1----:R1:W2:Y:S02]  /*a090*/  SYNCS.PHASECHK.TRANS64.TRYWAIT P0, [R0+URZ], R3 ;  /* 0x00000003000075a7 */ /* 0x0022a400080011ff */
[----:B--2---:R-:W-:Y:S05]  /*a0a0*/  @!P0 NANOSLEEP.SYNCS 0x989680 ;  /* 0x009896800000895d */ /* 0x004fea0003900000 */
[----:B------:R-:W2:Y:S02]  /*a0b0*/  @!P0 SYNCS.PHASECHK.TRANS64 P0, [R0+URZ], R3 ;  /* 0x00000003000085a7 */ /* 0x000ea400080010ff */
[----:B--2---:R-:W-:Y:S05]  /*a0c0*/  @!P0 BRA `(.L_x_175) ;  /* 0xfffffffc00f08947 */ /* 0x004fea000383ffff */
[----:B------:R-:W-:Y:S05]  /*a0d0*/  BRA `(.L_x_176) ;  /* 0xffffff9c002c7947 */ /* 0x000fea000383ffff */
.L_x_75:
[----:B------:R-:W-:-:S07]  /*a0e0*/  MOV R0, UR5 ;  /* 0x0000000500007c02 */ /* 0x000fce0008000f00 */
.L_x_177:
[----:B-1----:R1:W2:Y:S02]  /*a0f0*/  SYNCS.PHASECHK.TRANS64.TRYWAIT P0, [R0+URZ], R3 ;  /* 0x00000003000075a7 */ /* 0x0022a400080011ff */
[----:B--2---:R-:W-:Y:S05]  /*a100*/  @!P0 NANOSLEEP.SYNCS 0x989680 ;  /* 0x009896800000895d */ /* 0x004fea0003900000 */
[----:B------:R-:W2:Y:S02]  /*a110*/  @!P0 SYNCS.PHASECHK.TRANS64 P0, [R0+URZ], R3 ;  /* 0x00000003000085a7 */ /* 0x000ea400080010ff */
[----:B--2---:R-:W-:Y:S05]  /*a120*/  @!P0 BRA `(.L_x_177) ;  /* 0xfffffffc00f08947 */ /* 0x004fea000383ffff */
[----:B------:R-:W-:Y:S05]  /*a130*/  BRA `(.L_x_178) ;  /* 0xffffff9c00387947 */ /* 0x000fea000383ffff */
.L_x_76:
[----:B------:R-:W-:-:S07]  /*a140*/  MOV R0, UR4 ;  /* 0x0000000400007c02 */ /* 0x000fce0008000f00 */
.L_x_179:
[----:B-1----:R1:W2:Y:S02]  /*a150*/  SYNCS.PHASECHK.TRANS64.TRYWAIT P0, [R0+URZ], R3 ;  /* 0x00000003000075a7 */ /* 0x0022a400080011ff */
[----:B--2---:R-:W-:Y:S05]  /*a160*/  @!P0 NANOSLEEP.SYNCS 0x989680 ;  /* 0x009896800000895d */ /* 0x004fea0003900000 */
[----:B------:R-:W2:Y:S02]  /*a170*/  @!P0 SYNCS.PHASECHK.TRANS64 P0, [R0+URZ], R3 ;  /* 0x00000003000085a7 */ /* 0x000ea400080010ff */
[----:B--2---:R-:W-:Y:S05]  /*a180*/  @!P0 BRA `(.L_x_179) ;  /* 0xfffffffc00f08947 */ /* 0x004fea000383ffff */
[----:B------:R-:W-:Y:S05]  /*a190*/  BRA `(.L_x_180) ;  /* 0xffffff9c00447947 */ /* 0x000fea000383ffff */
.L_x_81:
[----:B-1----:R1:W2:Y:S02]  /*a1a0*/  SYNCS.PHASECHK.TRANS64.TRYWAIT P0, [R8+URZ+0xe0], R5 ;  /* 0x0000e005080075a7 */ /* 0x0022a400080011ff */
[----:B--2---:R-:W-:Y:S05]  /*a1b0*/  @!P0 NANOSLEEP.SYNCS 0x989680 ;  /* 0x009896800000895d */ /* 0x004fea0003900000 */
[----:B------:R-:W2:Y:S02]  /*a1c0*/  @!P0 SYNCS.PHASECHK.TRANS64 P0, [R8+URZ+0xe0], R5 ;  /* 0x0000e005080085a7 */ /* 0x000ea400080010ff */
[----:B--2---:R-:W-:Y:S05]  /*a1d0*/  @!P0 BRA `(.L_x_81) ;  /* 0xfffffffc00f08947 */ /* 0x004fea000383ffff */
[----:B------:R-:W-:Y:S05]  /*a1e0*/  BRA `(.L_x_181) ;  /* 0xffffffa000887947 */ /* 0x000fea000383ffff */
.L_x_84:
[----:B------:R-:W-:Y:S07]  /*a1f0*/  MOV R0, UR21 ;  /* 0x0000001500007c02 */ /* 0x000fee0008000f00 */
.L_x_182:
[----:B-1----:R1:W2:Y:S02]  /*a200*/  SYNCS.PHASECHK.TRANS64.TRYWAIT P1, [R0+URZ+0xd8], R5 ;  /* 0x0000d805000075a7 */ /* 0x0022a400080211ff */
[----:B--2---:R-:W-:Y:S05]  /*a210*/  @!P1 NANOSLEEP.SYNCS 0x989680 ;  /* 0x009896800000995d */ /* 0x004fea0003900000 */
[----:B------:R-:W2:Y:S02]  /*a220*/  @!P1 SYNCS.PHASECHK.TRANS64 P1, [R0+URZ+0xd8], R5 ;  /* 0x0000d805000095a7 */ /* 0x000ea400080210ff */
[----:B--2---:R-:W-:Y:S05]  /*a230*/  @!P1 BRA `(.L_x_182) ;  /* 0xfffffffc00f09947 */ /* 0x004fea000383ffff */
[----:B------:R-:W-:Y:S05]  /*a240*/  BRA `(.L_x_83) ;  /* 0xffffffa800047947 */ /* 0x000fea000383ffff */
.L_x_87:
[----:B-1----:R-:W-:Y:S07]  /*a250*/  MOV R5, UR21 ;  /* 0x0000001500057c02 */ /* 0x002fee0008000f00 */
.L_x_183:
[----:B-1----:R1:W2:Y:S02]  /*a260*/  SYNCS.PHASECHK.TRANS64.TRYWAIT P0, [R5+URZ+0xb0], R4 ;  /* 0x0000b004050075a7 */ /* 0x0022a400080011ff */
[----:B--2---:R-:W-:Y:S05]  /*a270*/  @!P0 NANOSLEEP.SYNCS 0x989680 ;  /* 0x009896800000895d */ /* 0x004fea0003900000 */
[----:B------:R-:W2:Y:S02]  /*a280*/  @!P0 SYNCS.PHASECHK.TRANS64 P0, [R5+URZ+0xb0], R4 ;  /* 0x0000b004050085a7 */ /* 0x000ea400080010ff */
[----:B--2---:R-:W-:Y:S05]  /*a290*/  @!P0 BRA `(.L_x_183) ;  /* 0xfffffffc00f08947 */ /* 0x004fea000383ffff */
[----:B------:R-:W-:Y:S05]  /*a2a0*/  BRA `(.L_x_184) ;  /* 0xffffffa8005c7947 */ /* 0x000fea000383ffff */
.L_x_88:
[----:B------:R-:W-:Y:S07]  /*a2b0*/  MOV R5, UR21 ;  /* 0x0000001500057c02 */ /* 0x000fee0008000f00 */
.L_x_185:
[----:B-1----:R1:W2:Y:S02]  /*a2c0*/  SYNCS.PHASECHK.TRANS64.TRYWAIT P0, [R5+URZ+0xb8], R4 ;  /* 0x0000b804050075a7 */ /* 0x0022a400080011ff */
[----:B--2---:R-:W-:Y:S05]  /*a2d0*/  @!P0 NANOSLEEP.SYNCS 0x989680 ;  /* 0x009896800000895d */ /* 0x004fea0003900000 */
[----:B------:R-:W2:Y:S02]  /*a2e0*/  @!P0 SYNCS.PHASECHK.TRANS64 P0, [R5+URZ+0xb8], R4 ;  /* 0x0000b804050085a7 */ /* 0x000ea400080010ff */
[----:B--2---:R-:W-:Y:S05]  /*a2f0*/  @!P0 BRA `(.L_x_185) ;  /* 0xfffffffc00f08947 */ /* 0x004fea000383ffff */
[----:B------:R-:W-:Y:S05]  /*a300*/  BRA `(.L_x_186) ;  /* 0xffffffa800947947 */ /* 0x000fea000383ffff */
.L_x_89:
[----:B-1----:R-:W-:Y:S07]  /*a310*/  MOV R5, UR21 ;  /* 0x0000001500057c02 */ /* 0x002fee0008000f00 */
.L_x_187:
[----:B-1----:R1:W2:Y:S02]  /*a320*/  SYNCS.PHASECHK.TRANS64.TRYWAIT P0, [R5+URZ+0xc0], R4 ;  /* 0x0000c004050075a7 */ /* 0x0022a400080011ff */
[----:B--2---:R-:W-:Y:S05]  /*a330*/  @!P0 NANOSLEEP.SYNCS 0x989680 ;  /* 0x009896800000895d */ /* 0x004fea0003900000 */
[----:B------:R-:W2:Y:S02]  /*a340*/  @!P0 SYNCS.PHASECHK.TRANS64 P0, [R5+URZ+0xc0], R4 ;  /* 0x0000c004050085a7 */ /* 0x000ea400080010ff */
[----:B--2---:R-:W-:Y:S05]  /*a350*/  @!P0 BRA `(.L_x_187) ;  /* 0xfffffffc00f08947 */ /* 0x004fea000383ffff */
[----:B------:R-:W-:Y:S05]  /*a360*/  BRA `(.L_x_188) ;  /* 0xffffffa800d87947 */ /* 0x000fea000383ffff */
.L_x_90:
[----:B-1----:R-:W-:Y:S07]  /*a370*/  MOV R5, UR21 ;  /* 0x0000001500057c02 */ /* 0x002fee0008000f00 */
.L_x_189:
[----:B-1----:R1:W2:Y:S02]  /*a380*/  SYNCS.PHASECHK.TRANS64.TRYWAIT P0, [R5+URZ+0xc8], R4 ;  /* 0x0000c804050075a7 */ /* 0x0022a400080011ff */
[----:B--2---:R-:W-:Y:S05]  /*a390*/  @!P0 NANOSLEEP.SYNCS 0x989680 ;  /* 0x009896800000895d */ /* 0x004fea0003900000 */
[----:B------:R-:W2:Y:S02]  /*a3a0*/  @!P0 SYNCS.PHASECHK.TRANS64 P0, [R5+URZ+0xc8], R4 ;  /* 0x0000c804050085a7 */ /* 0x000ea400080010ff */
[----:B--2---:R-:W-:Y:S05]  /*a3b0*/  @!P0 BRA `(.L_x_189) ;  /* 0xfffffffc00f08947 */ /* 0x004fea000383ffff */
[----:B------:R-:W-:Y:S05]  /*a3c0*/  BRA `(.L_x_190) ;  /* 0xffffffac00207947 */ /* 0x000fea000383ffff */
.L_x_92:
[----:B------:R-:W-:-:S07]  /*a3d0*/  MOV R0, UR21 ;  /* 0x0000001500007c02 */ /* 0x000fce0008000f00 */
.L_x_191:
[----:B-1----:R1:W2:Y:S02]  /*a3e0*/  SYNCS.PHASECHK.TRANS64.TRYWAIT P0, [R0+URZ+0xb0], R3 ;  /* 0x0000b003000075a7 */ /* 0x0022a400080011ff */
[----:B--2---:R-:W-:Y:S05]  /*a3f0*/  @!P0 NANOSLEEP.SYNCS 0x989680 ;  /* 0x009896800000895d */ /* 0x004fea0003900000 */
[----:B------:R-:W2:Y:S02]  /*a400*/  @!P0 SYNCS.PHASECHK.TRANS64 P0, [R0+URZ+0xb0], R3 ;  /* 0x0000b003000085a7 */ /* 0x000ea400080010ff */
[----:B--2---:R-:W-:Y:S05]  /*a410*/  @!P0 BRA `(.L_x_191) ;  /* 0xfffffffc00f08947 */ /* 0x004fea000383ffff */
[----:B------:R-:W-:Y:S05]  /*a420*/  BRA `(.L_x_192) ;  /* 0xffffffac00987947 */ /* 0x000fea000383ffff */
.L_x_93:
[----:B-1----:R-:W-:-:S07]  /*a430*/  MOV R0, UR21 ;  /* 0x0000001500007c02 */ /* 0x002fce0008000f00 */
.L_x_193:
[----:B-1----:R1:W2:Y:S02]  /*a440*/  SYNCS.PHASECHK.TRANS64.TRYWAIT P0, [R0+URZ+0xb8], R3 ;  /* 0x0000b803000075a7 */ /* 0x0022a400080011ff */
[----:B--2---:R-:W-:Y:S05]  /*a450*/  @!P0 NANOSLEEP.SYNCS 0x989680 ;  /* 0x009896800000895d */ /* 0x004fea0003900000 */
[----:B------:R-:W2:Y:S02]  /*a460*/  @!P0 SYNCS.PHASECHK.TRANS64 P0, [R0+URZ+0xb8], R3 ;  /* 0x0000b803000085a7 */ /* 0x000ea400080010ff */
[----:B--2---:R-:W-:Y:S05]  /*a470*/  @!P0 BRA `(.L_x_193) ;  /* 0xfffffffc00f08947 */ /* 0x004fea000383ffff */
[----:B------:R-:W-:Y:S05]  /*a480*/  BRA `(.L_x_194) ;  /* 0xffffffac00887947 */ /* 0x000fea000383ffff */
.L_x_94:
[----:B-1----:R-:W-:-:S07]  /*a490*/  MOV R0, UR21 ;  /* 0x0000001500007c02 */ /* 0x002fce0008000f00 */
.L_x_195:
[----:B-1----:R1:W2:Y:S02]  /*a4a0*/  SYNCS.PHASECHK.TRANS64.TRYWAIT P0, [R0+URZ+0xc0], R3 ;  /* 0x0000c003000075a7 */ /* 0x0022a400080011ff */
[----:B--2---:R-:W-:Y:S05]  /*a4b0*/  @!P0 NANOSLEEP.SYNCS 0x989680 ;  /* 0x009896800000895d */ /* 0x004fea0003900000 */
[----:B------:R-:W2:Y:S02]  /*a4c0*/  @!P0 SYNCS.PHASECHK.TRANS64 P0, [R0+URZ+0xc0], R3 ;  /* 0x0000c003000085a7 */ /* 0x000ea400080010ff */
[----:B--2---:R-:W-:Y:S05]  /*a4d0*/  @!P0 BRA `(.L_x_195) ;  /* 0xfffffffc00f08947 */ /* 0x004fea000383ffff */
[----:B------:R-:W-:Y:S05]  /*a4e0*/  BRA `(.L_x_196) ;  /* 0xffffffac00787947 */ /* 0x000fea000383ffff */
.L_x_96:
[----:B-1----:R1:W2:Y:S02]  /*a4f0*/  SYNCS.PHASECHK.TRANS64.TRYWAIT P0, [R3+URZ+0xe0], R0 ;  /* 0x0000e000030075a7 */ /* 0x0022a400080011ff */
[----:B--2---:R-:W-:Y:S05]  /*a500*/  @!P0 NANOSLEEP.SYNCS 0x989680 ;  /* 0x009896800000895d */ /* 0x004fea0003900000 */
[----:B------:R-:W2:Y:S02]  /*a510*/  @!P0 SYNCS.PHASECHK.TRANS64 P0, [R3+URZ+0xe0], R0 ;  /* 0x0000e000030085a7 */ /* 0x000ea400080010ff */
[----:B--2---:R-:W-:Y:S05]  /*a520*/  @!P0 BRA `(.L_x_96) ;  /* 0xfffffffc00f08947 */ /* 0x004fea000383ffff */
[----:B------:R-:W-:Y:S05]  /*a530*/  BRA `(.L_x_197) ;  /* 0xffffffb000447947 */ /* 0x000fea000383ffff */
.L_x_107:
[----:B-1----:R-:W-:Y:S04]  /*a540*/  MOV R0, UR44 ;  /* 0x0000002c00007c02 */ /* 0x002fe80008000f00 */
[----:B------:R1:W2:Y:S03]  /*a550*/  SYNCS.PHASECHK.TRANS64.TRYWAIT P1, [R0+URZ+0x90], R5 ;  /* 0x00009005000075a7 */ /* 0x0002a600080211ff */
[----:B--2---:R-:W-:Y:S05]  /*a560*/  @!P1 NANOSLEEP.SYNCS 0x989680 ;  /* 0x009896800000995d */ /* 0x004fea0003900000 */
[----:B------:R-:W2:Y:S02]  /*a570*/  @!P1 SYNCS.PHASECHK.TRANS64 P1, [R0+URZ+0x90], R5 ;  /* 0x00009005000095a7 */ /* 0x000ea400080210ff */
[----:B--2---:R-:W-:Y:S05]  /*a580*/  @!P1 BRA `(.L_x_107) ;  /* 0xfffffffc00ec9947 */ /* 0x004fea000383ffff */
[----:B------:R-:W-:Y:S05]  /*a590*/  BRA `(.L_x_106) ;  /* 0xffffffbc00d87947 */ /* 0x000fea000383ffff */
.L_x_109:
[----:B-1----:R1:W4:Y:S02]  /*a5a0*/  SYNCS.PHASECHK.TRANS64.TRYWAIT P0, [R98+URZ+0x100], R3 ;  /* 0x00010003620075a7 */ /* 0x00232400080011ff */
[----:B----4-:R-:W-:Y:S05]  /*a5b0*/  @!P0 NANOSLEEP.SYNCS 0x989680 ;  /* 0x009896800000895d */ /* 0x010fea0003900000 */
[----:B------:R-:W4:Y:S02]  /*a5c0*/  @!P0 SYNCS.PHASECHK.TRANS64 P0, [R98+URZ+0x100], R3 ;  /* 0x00010003620085a7 */ /* 0x000f2400080010ff */
[----:B----4-:R-:W-:Y:S05]  /*a5d0*/  @!P0 BRA `(.L_x_109) ;  /* 0xfffffffc00f08947 */ /* 0x010fea000383ffff */
[----:B------:R-:W-:Y:S05]  /*a5e0*/  BRA `(.L_x_108) ;  /* 0xffffffc000047947 */ /* 0x000fea000383ffff */
.L_x_118:
[----:B--2---:R2:W3:Y:S02]  /*a5f0*/  SYNCS.PHASECHK.TRANS64.TRYWAIT P0, [R3+URZ+0x90], R0 ;  /* 0x00009000030075a7 */ /* 0x0044e400080011ff */
[----:B---3--:R-:W-:Y:S05]  /*a600*/  @!P0 NANOSLEEP.SYNCS 0x989680 ;  /* 0x009896800000895d */ /* 0x008fea0003900000 */
[----:B------:R-:W3:Y:S02]  /*a610*/  @!P0 SYNCS.PHASECHK.TRANS64 P0, [R3+URZ+0x90], R0 ;  /* 0x00009000030085a7 */ /* 0x000ee400080010ff */
[----:B---3--:R-:W-:Y:S05]  /*a620*/  @!P0 BRA `(.L_x_118) ;  /* 0xfffffffc00f08947 */ /* 0x008fea000383ffff */
[----:B------:R-:W-:Y:S05]  /*a630*/  BRA `(.L_x_117) ;  /* 0xffffffc800e87947 */ /* 0x000fea000383ffff */
.L_x_126:
[----:B-1----:R1:W3:Y:S02]  /*a640*/  SYNCS.PHASECHK.TRANS64.TRYWAIT P0, [R63+URZ+0x90], R4 ;  /* 0x000090043f0075a7 */ /* 0x0022e400080011ff */
[----:B---3--:R-:W-:Y:S05]  /*a650*/  @!P0 NANOSLEEP.SYNCS 0x989680 ;  /* 0x009896800000895d */ /* 0x008fea0003900000 */
[----:B------:R-:W3:Y:S02]  /*a660*/  @!P0 SYNCS.PHASECHK.TRANS64 P0, [R63+URZ+0x90], R4 ;  /* 0x000090043f0085a7 */ /* 0x000ee400080010ff */
[----:B---3--:R-:W-:Y:S05]  /*a670*/  @!P0 BRA `(.L_x_126) ;  /* 0xfffffffc00f08947 */ /* 0x008fea000383ffff */
[----:B------:R-:W-:Y:S05]  /*a680*/  BRA `(.L_x_125) ;  /* 0xffffffd400f07947 */ /* 0x000fea000383ffff */
.L_x_134:
[----:B-1----:R1:W3:Y:S02]  /*a690*/  SYNCS.PHASECHK.TRANS64.TRYWAIT P0, [R108+URZ+0x90], R3 ;  /* 0x000090036c0075a7 */ /* 0x0022e400080011ff */
[----:B---3--:R-:W-:Y:S05]  /*a6a0*/  @!P0 NANOSLEEP.SYNCS 0x989680 ;  /* 0x009896800000895d */ /* 0x008fea0003900000 */
[----:B------:R-:W3:Y:S02]  /*a6b0*/  @!P0 SYNCS.PHASECHK.TRANS64 P0, [R108+URZ+0x90], R3 ;  /* 0x000090036c0085a7 */ /* 0x000ee400080010ff */
[----:B---3--:R-:W-:Y:S05]  /*a6c0*/  @!P0 BRA `(.L_x_134) ;  /* 0xfffffffc00f08947 */ /* 0x008fea000383ffff */
[----:B------:R-:W-:Y:S05]  /*a6d0*/  BRA `(.L_x_133) ;  /* 0xffffffe000f47947 */ /* 0x000fea000383ffff */
        .weak           $__internal_0_$__cuda_sm10x_tcgen05_guardrail_trap_col_being_dealloced_not_returned_by_alloc
        .type           $__internal_0_$__cuda_sm10x_tcgen05_guardrail_trap_col_being_dealloced_not_returned_by_alloc,@function
        .size           $__internal_0_$__cuda_sm10x_tcgen05_guardrail_trap_col_being_dealloced_not_returned_by_alloc,($__internal_1_$__cuda_sm10x_tcgen05_guardrail_trap_phase_invalid_during_alloc - $__internal_0_$__cuda_sm10x_tcgen05_guardrail_trap_col_being_dealloced_not_returned_by_alloc)
$__internal_0_$__cuda_sm10x_tcgen05_guardrail_trap_col_being_dealloced_not_returned_by_alloc:
[----:B------:R-:W-:Y:S05]  /*a6e0*/  BPT.TRAP 0x1 ;  /* 0x000000040000795c */ /* 0x000fea0000300000 */
[----:B------:R-:W-:-:S04]  /*a6f0*/  HFMA2 R3, -RZ, RZ, 0, 0 ;  /* 0x00000000ff037431 */ /* 0x000fc800000001ff */
[----:B------:R-:W-:Y:S05]  /*a700*/  RET.REL.NODEC R2 `(_ZN7cutlass13device_kernelINS_4gemm6kernel13GemmUniversalIN4cute5tupleIJiiiiEEENS1_10collective13CollectiveMmaINS1_35MainloopSm100TmaUmmaWarpSpecializedILi9ELi2ELi4ENS5_IJNS4_1CILi2EEENSA_ILi1EEESC_EEEEENS5_IJNSA_ILi64EEENSA_ILi256EEENSA_ILi32EEEEEENS_6half_tENS5_IJlSC_lEEESJ_SK_NS4_8TiledMMAINS4_8MMA_AtomIJNS4_20SM100_MMA_F16BF16_SSISJ_SJ_fLi64ELi256ELNS4_4UMMA5MajorE0ELSP_0ELNSO_7ScaleInE0ELSQ_0EEEEEENS4_6LayoutINS5_IJSC_SC_SC_EEENS5_IJNSA_ILi0EEESV_SV_EEEEENS5_IJNS4_10UnderscoreESY_SY_EEEEENS4_13SM90_TMA_LOADENS4_14ComposedLayoutINS4_7SwizzleILi2ELi4ELi3EEENS4_18smem_ptr_flag_bitsILi16EEENST_INS5_IJNSA_ILi8EEESH_EEENS5_IJSH_SC_EEEEEEEvNS4_8identityENS4_23SM90_TMA_LOAD_MULTICASTES1B_vS1C_EENS_8epilogue10collective18CollectiveEpilogueINS1F_23Sm100TmaWarpSpecializedILi4ELi2ELi32ELb1ELb0EEEJSI_NS5_IJNST_ISF_SC_EES1K_EEESJ_SK_SJ_SK_NS1F_6fusion15FusionCallbacksIS1J_NS1M_17LinearCombinationISJ_fSJ_fLNS_15FloatRoundStyleE2EEESI_S1L_JEEENS4_5SM1004TMEM4LOAD26SM100_TMEM_LOAD_16dp256b8xES11_NS12_INS13_ILi3ELi4ELi3EEES16_NST_INS5_IJS17_SF_EEENS5_IJSF_SC_EEEEEEENS4_17SM75_U32x4_LDSM_NENS4_14SM90_TMA_STOREES20_NS4_17SM90_U32x4_STSM_NENS4_39AutoVectorizingCopyWithAssumedAlignmentILi128EEEEEEvvEEEEvNT_6ParamsE) ;  /* 0xffffff58023c7950 */ /* 0x000fea0003c3ffff */
        .weak           $__internal_1_$__cuda_sm10x_tcgen05_guardrail_trap_phase_invalid_during_alloc
        .type           $__internal_1_$__cuda_sm10x_tcgen05_guardrail_trap_phase_invalid_during_alloc,@function
        .size           $__internal_1_$__cuda_sm10x_tcgen05_guardrail_trap_phase_invalid_during_alloc,($__internal_2_$__cuda_sm10x_tcgen05_guardrail_trap_unallocated_columns_being_dealloced - $__internal_1_$__cuda_sm10x_tcgen05_guardrail_trap_phase_invalid_during_alloc)
$__internal_1_$__cuda_sm10x_tcgen05_guardrail_trap_phase_invalid_during_alloc:
[----:B------:R-:W-:Y:S05]  /*a710*/  BPT.TRAP 0x1 ;  /* 0x000000040000795c */ /* 0x000fea0000300000 */
[----:B------:R-:W-:-:S04]  /*a720*/  MOV R5, 0x0 ;  /* 0x0000000000057802 */ /* 0x000fc80000000f00 */
[----:B------:R-:W-:Y:S05]  /*a730*/  RET.REL.NODEC R4 `(_ZN7cutlass13device_kernelINS_4gemm6kernel13GemmUniversalIN4cute5tupleIJiiiiEEENS1_10collective13CollectiveMmaINS1_35MainloopSm100TmaUmmaWarpSpecializedILi9ELi2ELi4ENS5_IJNS4_1CILi2EEENSA_ILi1EEESC_EEEEENS5_IJNSA_ILi64EEENSA_ILi256EEENSA_ILi32EEEEEENS_6half_tENS5_IJlSC_lEEESJ_SK_NS4_8TiledMMAINS4_8MMA_AtomIJNS4_20SM100_MMA_F16BF16_SSISJ_SJ_fLi64ELi256ELNS4_4UMMA5MajorE0ELSP_0ELNSO_7ScaleInE0ELSQ_0EEEEEENS4_6LayoutINS5_IJSC_SC_SC_EEENS5_IJNSA_ILi0EEESV_SV_EEEEENS5_IJNS4_10UnderscoreESY_SY_EEEEENS4_13SM90_TMA_LOADENS4_14ComposedLayoutINS4_7SwizzleILi2ELi4ELi3EEENS4_18smem_ptr_flag_bitsILi16EEENST_INS5_IJNSA_ILi8EEESH_EEENS5_IJSH_SC_EEEEEEEvNS4_8identityENS4_23SM90_TMA_LOAD_MULTICASTES1B_vS1C_EENS_8epilogue10collective18CollectiveEpilogueINS1F_23Sm100TmaWarpSpecializedILi4ELi2ELi32ELb1ELb0EEEJSI_NS5_IJNST_ISF_SC_EES1K_EEESJ_SK_SJ_SK_NS1F_6fusion15FusionCallbacksIS1J_NS1M_17LinearCombinationISJ_fSJ_fLNS_15FloatRoundStyleE2EEESI_S1L_JEEENS4_5SM1004TMEM4LOAD26SM100_TMEM_LOAD_16dp256b8xES11_NS12_INS13_ILi3ELi4ELi3EEES16_NST_INS5_IJS17_SF_EEENS5_IJSF_SC_EEEEEEENS4_17SM75_U32x4_LDSM_NENS4_14SM90_TMA_STOREES20_NS4_17SM90_U32x4_STSM_NENS4_39AutoVectorizingCopyWithAssumedAlignmentILi128EEEEEEvvEEEEvNT_6ParamsE) ;  /* 0xffffff5804307950 */ /* 0x000fea0003c3ffff */
        .weak           $__internal_2_$__cuda_sm10x_tcgen05_guardrail_trap_unallocated_columns_being_dealloced
        .type           $__internal_2_$__cuda_sm10x_tcgen05_guardrail_trap_unallocated_columns_being_dealloced,@function
        .size           $__internal_2_$__cuda_sm10x_tcgen05_guardrail_trap_unallocated_columns_being_dealloced,(.L_x_199 - $__internal_2_$__cuda_sm10x_tcgen05_guardrail_trap_unallocated_columns_being_dealloced)
$__internal_2_$__cuda_sm10x_tcgen05_guardrail_trap_unallocated_columns_being_dealloced:
[----:B------:R-:W-:Y:S05]  /*a740*/  BPT.TRAP 0x1 ;  /* 0x000000040000795c */ /* 0x000fea0000300000 */
[----:B------:R-:W-:-:S04]  /*a750*/  HFMA2 R3, -RZ, RZ, 0, 0 ;  /* 0x00000000ff037431 */ /* 0x000fc800000001ff */
[----:B------:R-:W-:Y:S05]  /*a760*/  RET.REL.NODEC R2 `(_ZN7cutlass13device_kernelINS_4gemm6kernel13GemmUniversalIN4cute5tupleIJiiiiEEENS1_10collective13CollectiveMmaINS1_35MainloopSm100TmaUmmaWarpSpecializedILi9ELi2ELi4ENS5_IJNS4_1CILi2EEENSA_ILi1EEESC_EEEEENS5_IJNSA_ILi64EEENSA_ILi256EEENSA_ILi32EEEEEENS_6half_tENS5_IJlSC_lEEESJ_SK_NS4_8TiledMMAINS4_8MMA_AtomIJNS4_20SM100_MMA_F16BF16_SSISJ_SJ_fLi64ELi256ELNS4_4UMMA5MajorE0ELSP_0ELNSO_7ScaleInE0ELSQ_0EEEEEENS4_6LayoutINS5_IJSC_SC_SC_EEENS5_IJNSA_ILi0EEESV_SV_EEEEENS5_IJNS4_10UnderscoreESY_SY_EEEEENS4_13SM90_TMA_LOADENS4_14ComposedLayoutINS4_7SwizzleILi2ELi4ELi3EEENS4_18smem_ptr_flag_bitsILi16EEENST_INS5_IJNSA_ILi8EEESH_EEENS5_IJSH_SC_EEEEEEEvNS4_8identityENS4_23SM90_TMA_LOAD_MULTICASTES1B_vS1C_EENS_8epilogue10collective18CollectiveEpilogueINS1F_23Sm100TmaWarpSpecializedILi4ELi2ELi32ELb1ELb0EEEJSI_NS5_IJNST_ISF_SC_EES1K_EEESJ_SK_SJ_SK_NS1F_6fusion15FusionCallbacksIS1J_NS1M_17LinearCombinationISJ_fSJ_fLNS_15FloatRoundStyleE2EEESI_S1L_JEEENS4_5SM1004TMEM4LOAD26SM100_TMEM_LOAD_16dp256b8xES11_NS12_INS13_ILi3ELi4ELi3EEES16_NST_INS5_IJS17_SF_EEENS5_IJSF_SC_EEEEEEENS4_17SM75_U32x4_LDSM_NENS4_14SM90_TMA_STOREES20_NS4_17SM90_U32x4_STSM_NENS4_39AutoVectorizingCopyWithAssumedAlignmentILi128EEEEEEvvEEEEvNT_6ParamsE) ;  /* 0xffffff5802247950 */ /* 0x000fea0003c3ffff */
.L_x_198:
[----:B------:R-:W-:-:S00]  /*a770*/  BRA `(.L_x_198) ;  /* 0xfffffffc00fc7947 */ /* 0x000fc0000383ffff */
[----:B------:R-:W-:-:S00]  /*a780*/  NOP ;  /* 0x0000000000007918 */ /* 0x000fc00000000000 */
[----:B------:R-:W-:-:S00]  /*a790*/  NOP ;  /* 0x0000000000007918 */ /* 0x000fc00000000000 */
[----:B------:R-:W-:-:S00]  /*a7a0*/  NOP ;  /* 0x0000000000007918 */ /* 0x000fc00000000000 */
[----:B------:R-:W-:-:S00]  /*a7b0*/  NOP ;  /* 0x0000000000007918 */ /* 0x000fc00000000000 */
[----:B------:R-:W-:-:S00]  /*a7c0*/  NOP ;  /* 0x0000000000007918 */ /* 0x000fc00000000000 */
[----:B------:R-:W-:-:S00]  /*a7d0*/  NOP ;  /* 0x0000000000007918 */ /* 0x000fc00000000000 */
[----:B------:R-:W-:-:S00]  /*a7e0*/  NOP ;  /* 0x0000000000007918 */ /* 0x000fc00000000000 */
[----:B------:R-:W-:-:S00]  /*a7f0*/  NOP ;  /* 0x0000000000007918 */ /* 0x000fc00000000000 */
.L_x_199:


//--------------------- .nv.global.init           --------------------------
	.section	.nv.global.init,"aw",@progbits
.nv.global.init:
	.type		$str$27,@object
	.size		$str$27,($str$28 - $str$27)
$str$27:
        /*0000*/ 	.byte	0x28, 0x61, 0x64, 0x64, 0x72, 0x65, 0x73, 0x73, 0x20, 0x26, 0x20, 0x6d, 0x61, 0x73, 0x6b, 0x29
        /*0010*/ 	.byte	0x20, 0x3d, 0x3d, 0x20, 0x30, 0x00
	.type		$str$28,@object
	.size		$str$28,($str$26 - $str$28)
$str$28:
        /*0016*/ 	.byte	0x2f, 0x74, 0x6d, 0x70, 0x2f, 0x63, 0x75, 0x74, 0x6c, 0x61, 0x73, 0x73, 0x5f, 0x73, 0x77, 0x65
        /*0026*/ 	.byte	0x65, 0x70, 0x5f, 0x73, 0x72, 0x63, 0x2f, 0x69, 0x6e, 0x63, 0x6c, 0x75, 0x64, 0x65, 0x2f, 0x63
        /*0036*/ 	.byte	0x75, 0x74, 0x65, 0x2f, 0x70, 0x6f, 0x69, 0x6e, 0x74, 0x65, 0x72, 0x5f, 0x66, 0x6c, 0x61, 0x67
        /*0046*/ 	.byte	0x67, 0x65, 0x64, 0x2e, 0x68, 0x70, 0x70, 0x00
	.type		$str$26,@object
	.size		$str$26,($str$25 - $str$26)
$str$26:
        /*004e*/ 	.byte	0x2f, 0x74, 0x6d, 0x70, 0x2f, 0x63, 0x75, 0x74, 0x6c, 0x61, 0x73, 0x73, 0x5f, 0x73, 0x77, 0x65
        /*005e*/ 	.byte	0x65, 0x70, 0x5f, 0x73, 0x72, 0x63, 0x2f, 0x69, 0x6e, 0x63, 0x6c, 0x75, 0x64, 0x65, 0x2f, 0x63
        /*006e*/ 	.byte	0x75, 0x74, 0x65, 0x2f, 0x61, 0x74, 0x6f, 0x6d, 0x2f, 0x63, 0x6f, 0x70, 0x79, 0x5f, 0x74, 0x72
        /*007e*/ 	.byte	0x61, 0x69, 0x74, 0x73, 0x5f, 0x73, 0x6d, 0x31, 0x30, 0x30, 0x2e, 0x68, 0x70, 0x70, 0x00
	.type		$str$25,@object
	.size		$str$25,(__unnamed_1 - $str$25)
$str$25:
        /*008d*/ 	.byte	0x28, 0x28, 0x75, 0x69, 0x6e, 0x74, 0x33, 0x32, 0x5f, 0x74, 0x28, 0x74, 0x68, 0x72, 0x65, 0x61
        /*009d*/ 	.byte	0x64, 0x49, 0x64, 0x78, 0x2e, 0x78, 0x29, 0x20, 0x2f, 0x20, 0x33, 0x32, 0x29, 0x20, 0x25, 0x20
        /*00ad*/ 	.byte	0x34, 0x29, 0x20, 0x3d, 0x3d, 0x20, 0x28, 0x28, 0x28, 0x74, 0x6d, 0x65, 0x6d, 0x5f, 0x61, 0x64
        /*00bd*/ 	.byte	0x64, 0x72, 0x20, 0x3e, 0x3e, 0x20, 0x31, 0x36, 0x29, 0x20, 0x2f, 0x20, 0x33, 0x32, 0x29, 0x20
        /*00cd*/ 	.byte	0x25, 0x20, 0x34, 0x29, 0x00
	.type		__unnamed_1,@object
	.size		__unnamed_1,(__unnamed_2 - __unnamed_1)
__unnamed_1:
        /*00d2*/ 	.byte	0x61, 0x75, 0x74, 0x6f, 0x20, 0x63, 0x75, 0x74, 0x65, 0x3a, 0x3a, 0x61, 0x73, 0x5f, 0x70, 0x6f
        /* <DEDUP_REMOVED lines=24> */
        /*0262*/ 	.byte	0x3e, 0x3e, 0x3e, 0x5d, 0x00
	.type		__unnamed_2,@object
	.size		__unnamed_2,(.L_2 - __unnamed_2)
__unnamed_2:
        /* <DEDUP_REMOVED lines=46> */
        /*0547*/ 	.byte	0x75, 0x74, 0x65, 0x3a, 0x3a, 0x43, 0x3c, 0x30, 0x3e, 0x3e, 0x3e, 0x3e, 0x5d, 0x00
.L_2:


//--------------------- .nv.shared._ZN7cutlass13device_kernelINS_4gemm6kernel13GemmUniversalIN4cute5tupleIJiiiiEEENS1_10collective13CollectiveMmaINS1_35MainloopSm100TmaUmmaWarpSpecializedILi9ELi2ELi4ENS5_IJNS4_1CILi2EEENSA_ILi1EEESC_EEEEENS5_IJNSA_ILi64EEENSA_ILi256EEENSA_ILi32EEEEEENS_6half_tENS5_IJlSC_lEEESJ_SK_NS4_8TiledMMAINS4_8MMA_AtomIJNS4_20SM100_MMA_F16BF16_SSISJ_SJ_fLi64ELi256ELNS4_4UMMA5MajorE0ELSP_0ELNSO_7ScaleInE0ELSQ_0EEEEEENS4_6LayoutINS5_IJSC_SC_SC_EEENS5_IJNSA_ILi0EEESV_SV_EEEEENS5_IJNS4_10UnderscoreESY_SY_EEEEENS4_13SM90_TMA_LOADENS4_14ComposedLayoutINS4_7SwizzleILi2ELi4ELi3EEENS4_18smem_ptr_flag_bitsILi16EEENST_INS5_IJNSA_ILi8EEESH_EEENS5_IJSH_SC_EEEEEEEvNS4_8identityENS4_23SM90_TMA_LOAD_MULTICASTES1B_vS1C_EENS_8epilogue10collective18CollectiveEpilogueINS1F_23Sm100TmaWarpSpecializedILi4ELi2ELi32ELb1ELb0EEEJSI_NS5_IJNST_ISF_SC_EES1K_EEESJ_SK_SJ_SK_NS1F_6fusion15FusionCallbacksIS1J_NS1M_17LinearCombinationISJ_fSJ_fLNS_15FloatRoundStyleE2EEESI_S1L_JEEENS4_5SM1004TMEM4LOAD26SM100_TMEM_LOAD_16dp256b8xES11_NS12_INS13_ILi3ELi4ELi3EEES16_NST_INS5_IJS17_SF_EEENS5_IJSF_SC_EEEEEEENS4_17SM75_U32x4_LDSM_NENS4_14SM90_TMA_STOREES20_NS4_17SM90_U32x4_STSM_NENS4_39AutoVectorizingCopyWithAssumedAlignmentILi128EEEEEEvvEEEEvNT_6ParamsE --------------------------
	.section	.nv.shared._ZN7cutlass13device_kernelINS_4gemm6kernel13GemmUniversalIN4cute5tupleIJiiiiEEENS1_10collective13CollectiveMmaINS1_35MainloopSm100TmaUmmaWarpSpecializedILi9ELi2ELi4ENS5_IJNS4_1CILi2EEENSA_ILi1EEESC_EEEEENS5_IJNSA_ILi64EEENSA_ILi256EEENSA_ILi32EEEEEENS_6half_tENS5_IJlSC_lEEESJ_SK_NS4_8TiledMMAINS4_8MMA_AtomIJNS4_20SM100_MMA_F16BF16_SSISJ_SJ_fLi64ELi256ELNS4_4UMMA5MajorE0ELSP_0ELNSO_7ScaleInE0ELSQ_0EEEEEENS4_6LayoutINS5_IJSC_SC_SC_EEENS5_IJNSA_ILi0EEESV_SV_EEEEENS5_IJNS4_10UnderscoreESY_SY_EEEEENS4_13SM90_TMA_LOADENS4_14ComposedLayoutINS4_7SwizzleILi2ELi4ELi3EEENS4_18smem_ptr_flag_bitsILi16EEENST_INS5_IJNSA_ILi8EEESH_EEENS5_IJSH_SC_EEEEEEEvNS4_8identityENS4_23SM90_TMA_LOAD_MULTICASTES1B_vS1C_EENS_8epilogue10collective18CollectiveEpilogueINS1F_23Sm100TmaWarpSpecializedILi4ELi2ELi32ELb1ELb0EEEJSI_NS5_IJNST_ISF_SC_EES1K_EEESJ_SK_SJ_SK_NS1F_6fusion15FusionCallbacksIS1J_NS1M_17LinearCombinationISJ_fSJ_fLNS_15FloatRoundStyleE2EEESI_S1L_JEEENS4_5SM1004TMEM4LOAD26SM100_TMEM_LOAD_16dp256b8xES11_NS12_INS13_ILi3ELi4ELi3EEES16_NST_INS5_IJS17_SF_EEENS5_IJSF_SC_EEEEEEENS4_17SM75_U32x4_LDSM_NENS4_14SM90_TMA_STOREES20_NS4_17SM90_U32x4_STSM_NENS4_39AutoVectorizingCopyWithAssumedAlignmentILi128EEEEEEvvEEEEvNT_6ParamsE,"aw",@nobits
	.sectionflags	@""
	.align	16
	.zero		1024


//--------------------- .nv.shared.reserved.0     --------------------------
	.section	.nv.shared.reserved.0,"aw",@nobits
	.weak		__nv_reservedSMEM_offset_0_alias
	.size		__nv_reservedSMEM_offset_0_alias, 0, 64
	.other		__nv_reservedSMEM_offset_0_alias,@"STO_CUDA_RESERVED_SHARED STV_DEFAULT"
__nv_reservedSMEM_offset_0_alias:
	.zero		0
.nv.shared.reserved.0:
	.zero		64
	.weak		__nv_reservedSMEM_tcgen05_partition
	.type		__nv_reservedSMEM_tcgen05_partition,@object
	.size		__nv_reservedSMEM_tcgen05_partition,(.L_0 - __nv_reservedSMEM_tcgen05_partition)
__nv_reservedSMEM_tcgen05_partition:
	.zero		32
.L_0:


//--------------------- .nv.global                --------------------------
	.section	.nv.global,"aw",@nobits
.nv.global:
	.type		_ZN39_INTERNAL_00f984da_4_k_cu_742614b5_70334cute1_E,@object
	.size		_ZN39_INTERNAL_00f984da_4_k_cu_742614b5_70334cute1_E,(_ZN39_INTERNAL_00f984da_4_k_cu_742614b5_70334cuda3std3__45__cpo6cbeginE - _ZN39_INTERNAL_00f984da_4_k_cu_742614b5_70334cute1_E)
_ZN39_INTERNAL_00f984da_4_k_cu_742614b5_70334cute1_E:
	.zero		1
	.type		_ZN39_INTERNAL_00f984da_4_k_cu_742614b5_70334cuda3std3__45__cpo6cbeginE,@object
	.size		_ZN39_INTERNAL_00f984da_4_k_cu_742614b5_70334cuda3std3__45__cpo6cbeginE,(_ZN39_INTERNAL_00f984da_4_k_cu_742614b5_70334cuda3std3__48in_placeE - _ZN39_INTERNAL_00f984da_4_k_cu_742614b5_70334cuda3std3__45__cpo6cbeginE)
_ZN39_INTERNAL_00f984da_4_k_cu_742614b5_70334cuda3std3__45__cpo6cbeginE:
	.zero		1
	.type		_ZN39_INTERNAL_00f984da_4_k_cu_742614b5_70334cuda3std3__48in_placeE,@object
	.size		_ZN39_INTERNAL_00f984da_4_k_cu_742614b5_70334cuda3std3__48in_placeE,(_ZN39_INTERNAL_00f984da_4_k_cu_742614b5_70334cuda3std6ranges3__45__cpo9iter_moveE - _ZN39_INTERNAL_00f984da_4_k_cu_742614b5_70334cuda3std3__48in_placeE)
_ZN39_INTERNAL_00f984da_4_k_cu_742614b5_70334cuda3std3__48in_placeE:
	.zero		1
	.type		_ZN39_INTERNAL_00f984da_4_k_cu_742614b5_70334cuda3std6ranges3__45__cpo9iter_moveE,@object
	.size		_ZN39_INTERNAL_00f984da_4_k_cu_742614b5_70334cuda3std6ranges3__45__cpo9iter_moveE,(_ZN39_INTERNAL_00f984da_4_k_cu_742614b5_70334cuda3std3__45__cpo5beginE - _ZN39_INTERNAL_00f984da_4_k_cu_742614b5_70334cuda3std6ranges3__45__cpo9iter_moveE)
_ZN39_INTERNAL_00f984da_4_k_cu_742614b5_70334cuda3std6ranges3__45__cpo9iter_moveE:
	.zero		1
	.type		_ZN39_INTERNAL_00f984da_4_k_cu_742614b5_70334cuda3std3__45__cpo5beginE,@object
	.size		_ZN39_INTERNAL_00f984da_4_k_cu_742614b5_70334cuda3std3__45__cpo5beginE,(_ZN39_INTERNAL_00f984da_4_k_cu_742614b5_70334cuda3std3__441_GLOBAL__N__00f984da_4_k_cu_742614b5_70336ignoreE - _ZN39_INTERNAL_00f984da_4_k_cu_742614b5_70334cuda3std3__45__cpo5beginE)
_ZN39_INTERNAL_00f984da_4_k_cu_742614b5_70334cuda3std3__45__cpo5beginE:
	.zero		1
	.type		_ZN39_INTERNAL_00f984da_4_k_cu_742614b5_70334cuda3std3__441_GLOBAL__N__00f984da_4_k_cu_742614b5_70336ignoreE,@object
	.size		_ZN39_INTERNAL_00f984da_4_k_cu_742614b5_70334cuda3std3__441_GLOBAL__N__00f984da_4_k_cu_742614b5_70336ignoreE,(_ZN39_INTERNAL_00f984da_4_k_cu_742614b5_70334cute7productE - _ZN39_INTERNAL_00f984da_4_k_cu_742614b5_70334cuda3std3__441_GLOBAL__N__00f984da_4_k_cu_742614b5_70336ignoreE)
_ZN39_INTERNAL_00f984da_4_k_cu_742614b5_70334cuda3std3__441_GLOBAL__N__00f984da_4_k_cu_742614b5_70336ignoreE:
	.zero		1
	.type		_ZN39_INTERNAL_00f984da_4_k_cu_742614b5_70334cute7productE,@object
	.size		_ZN39_INTERNAL_00f984da_4_k_cu_742614b5_70334cute7productE,(_ZN39_INTERNAL_00f984da_4_k_cu_742614b5_70334cuda3std3__45__cpo3endE - _ZN39_INTERNAL_00f984da_4_k_cu_742614b5_70334cute7productE)
_ZN39_INTERNAL_00f984da_4_k_cu_742614b5_70334cute7productE:
	.zero		1
	.type		_ZN39_INTERNAL_00f984da_4_k_cu_742614b5_70334cuda3std3__45__cpo3endE,@object
	.size		_ZN39_INTERNAL_00f984da_4_k_cu_742614b5_70334cuda3std3__45__cpo3endE,(_ZN39_INTERNAL_00f984da_4_k_cu_742614b5_70334cuda3std3__419piecewise_constructE - _ZN39_INTERNAL_00f984da_4_k_cu_742614b5_70334cuda3std3__45__cpo3endE)
_ZN39_INTERNAL_00f984da_4_k_cu_742614b5_70334cuda3std3__45__cpo3endE:
	.zero		1
	.type		_ZN39_INTERNAL_00f984da_4_k_cu_742614b5_70334cuda3std3__419piecewise_constructE,@object
	.size		_ZN39_INTERNAL_00f984da_4_k_cu_742614b5_70334cuda3std3__419piecewise_constructE,(_ZN39_INTERNAL_00f984da_4_k_cu_742614b5_70334cuda3std3__45__cpo4cendE - _ZN39_INTERNAL_00f984da_4_k_cu_742614b5_70334cuda3std3__419piecewise_constructE)
_ZN39_INTERNAL_00f984da_4_k_cu_742614b5_70334cuda3std3__419piecewise_constructE:
	.zero		1
	.type		_ZN39_INTERNAL_00f984da_4_k_cu_742614b5_70334cuda3std3__45__cpo4cendE,@object
	.size		_ZN39_INTERNAL_00f984da_4_k_cu_742614b5_70334cuda3std3__45__cpo4cendE,(_ZN39_INTERNAL_00f984da_4_k_cu_742614b5_70334cuda3std6ranges3__45__cpo4swapE - _ZN39_INTERNAL_00f984da_4_k_cu_742614b5_70334cuda3std3__45__cpo4cendE)
_ZN39_INTERNAL_00f984da_4_k_cu_742614b5_70334cuda3std3__45__cpo4cendE:
	.zero		1
	.type		_ZN39_INTERNAL_00f984da_4_k_cu_742614b5_70334cuda3std6ranges3__45__cpo4swapE,@object
	.size		_ZN39_INTERNAL_00f984da_4_k_cu_742614b5_70334cuda3std6ranges3__45__cpo4swapE,(.L_10 - _ZN39_INTERNAL_00f984da_4_k_cu_742614b5_70334cuda3std6ranges3__45__cpo4swapE)
_ZN39_INTERNAL_00f984da_4_k_cu_742614b5_70334cuda3std6ranges3__45__cpo4swapE:
	.zero		1
.L_10:


//--------------------- .nv.constant0._ZN7cutlass13device_kernelINS_4gemm6kernel13GemmUniversalIN4cute5tupleIJiiiiEEENS1_10collective13CollectiveMmaINS1_35MainloopSm100TmaUmmaWarpSpecializedILi9ELi2ELi4ENS5_IJNS4_1CILi2EEENSA_ILi1EEESC_EEEEENS5_IJNSA_ILi64EEENSA_ILi256EEENSA_ILi32EEEEEENS_6half_tENS5_IJlSC_lEEESJ_SK_NS4_8TiledMMAINS4_8MMA_AtomIJNS4_20SM100_MMA_F16BF16_SSISJ_SJ_fLi64ELi256ELNS4_4UMMA5MajorE0ELSP_0ELNSO_7ScaleInE0ELSQ_0EEEEEENS4_6LayoutINS5_IJSC_SC_SC_EEENS5_IJNSA_ILi0EEESV_SV_EEEEENS5_IJNS4_10UnderscoreESY_SY_EEEEENS4_13SM90_TMA_LOADENS4_14ComposedLayoutINS4_7SwizzleILi2ELi4ELi3EEENS4_18smem_ptr_flag_bitsILi16EEENST_INS5_IJNSA_ILi8EEESH_EEENS5_IJSH_SC_EEEEEEEvNS4_8identityENS4_23SM90_TMA_LOAD_MULTICASTES1B_vS1C_EENS_8epilogue10collective18CollectiveEpilogueINS1F_23Sm100TmaWarpSpecializedILi4ELi2ELi32ELb1ELb0EEEJSI_NS5_IJNST_ISF_SC_EES1K_EEESJ_SK_SJ_SK_NS1F_6fusion15FusionCallbacksIS1J_NS1M_17LinearCombinationISJ_fSJ_fLNS_15FloatRoundStyleE2EEESI_S1L_JEEENS4_5SM1004TMEM4LOAD26SM100_TMEM_LOAD_16dp256b8xES11_NS12_INS13_ILi3ELi4ELi3EEES16_NST_INS5_IJS17_SF_EEENS5_IJSF_SC_EEEEEEENS4_17SM75_U32x4_LDSM_NENS4_14SM90_TMA_STOREES20_NS4_17SM90_U32x4_STSM_NENS4_39AutoVectorizingCopyWithAssumedAlignmentILi128EEEEEEvvEEEEvNT_6ParamsE --------------------------
	.section	.nv.constant0._ZN7cutlass13device_kernelINS_4gemm6kernel13GemmUniversalIN4cute5tupleIJiiiiEEENS1_10collective13CollectiveMmaINS1_35MainloopSm100TmaUmmaWarpSpecializedILi9ELi2ELi4ENS5_IJNS4_1CILi2EEENSA_ILi1EEESC_EEEEENS5_IJNSA_ILi64EEENSA_ILi256EEENSA_ILi32EEEEEENS_6half_tENS5_IJlSC_lEEESJ_SK_NS4_8TiledMMAINS4_8MMA_AtomIJNS4_20SM100_MMA_F16BF16_SSISJ_SJ_fLi64ELi256ELNS4_4UMMA5MajorE0ELSP_0ELNSO_7ScaleInE0ELSQ_0EEEEEENS4_6LayoutINS5_IJSC_SC_SC_EEENS5_IJNSA_ILi0EEESV_SV_EEEEENS5_IJNS4_10UnderscoreESY_SY_EEEEENS4_13SM90_TMA_LOADENS4_14ComposedLayoutINS4_7SwizzleILi2ELi4ELi3EEENS4_18smem_ptr_flag_bitsILi16EEENST_INS5_IJNSA_ILi8EEESH_EEENS5_IJSH_SC_EEEEEEEvNS4_8identityENS4_23SM90_TMA_LOAD_MULTICASTES1B_vS1C_EENS_8epilogue10collective18CollectiveEpilogueINS1F_23Sm100TmaWarpSpecializedILi4ELi2ELi32ELb1ELb0EEEJSI_NS5_IJNST_ISF_SC_EES1K_EEESJ_SK_SJ_SK_NS1F_6fusion15FusionCallbacksIS1J_NS1M_17LinearCombinationISJ_fSJ_fLNS_15FloatRoundStyleE2EEESI_S1L_JEEENS4_5SM1004TMEM4LOAD26SM100_TMEM_LOAD_16dp256b8xES11_NS12_INS13_ILi3ELi4ELi3EEES16_NST_INS5_IJS17_SF_EEENS5_IJSF_SC_EEEEEEENS4_17SM75_U32x4_LDSM_NENS4_14SM90_TMA_STOREES20_NS4_17SM90_U32x4_STSM_NENS4_39AutoVectorizingCopyWithAssumedAlignmentILi128EEEEEEvvEEEEvNT_6ParamsE,"a",@progbits
	.sectionflags	@""
	.align	4
.nv.constant0._ZN7cutlass13device_kernelINS_4gemm6kernel13GemmUniversalIN4cute5tupleIJiiiiEEENS1_10collective13CollectiveMmaINS1_35MainloopSm100TmaUmmaWarpSpecializedILi9ELi2ELi4ENS5_IJNS4_1CILi2EEENSA_ILi1EEESC_EEEEENS5_IJNSA_ILi64EEENSA_ILi256EEENSA_ILi32EEEEEENS_6half_tENS5_IJlSC_lEEESJ_SK_NS4_8TiledMMAINS4_8MMA_AtomIJNS4_20SM100_MMA_F16BF16_SSISJ_SJ_fLi64ELi256ELNS4_4UMMA5MajorE0ELSP_0ELNSO_7ScaleInE0ELSQ_0EEEEEENS4_6LayoutINS5_IJSC_SC_SC_EEENS5_IJNSA_ILi0EEESV_SV_EEEEENS5_IJNS4_10UnderscoreESY_SY_EEEEENS4_13SM90_TMA_LOADENS4_14ComposedLayoutINS4_7SwizzleILi2ELi4ELi3EEENS4_18smem_ptr_flag_bitsILi16EEENST_INS5_IJNSA_ILi8EEESH_EEENS5_IJSH_SC_EEEEEEEvNS4_8identityENS4_23SM90_TMA_LOAD_MULTICASTES1B_vS1C_EENS_8epilogue10collective18CollectiveEpilogueINS1F_23Sm100TmaWarpSpecializedILi4ELi2ELi32ELb1ELb0EEEJSI_NS5_IJNST_ISF_SC_EES1K_EEESJ_SK_SJ_SK_NS1F_6fusion15FusionCallbacksIS1J_NS1M_17LinearCombinationISJ_fSJ_fLNS_15FloatRoundStyleE2EEESI_S1L_JEEENS4_5SM1004TMEM4LOAD26SM100_TMEM_LOAD_16dp256b8xES11_NS12_INS13_ILi3ELi4ELi3EEES16_NST_INS5_IJS17_SF_EEENS5_IJSF_SC_EEEEEEENS4_17SM75_U32x4_LDSM_NENS4_14SM90_TMA_STOREES20_NS4_17SM90_U32x4_STSM_NENS4_39AutoVectorizingCopyWithAssumedAlignmentILi128EEEEEEvvEEEEvNT_6ParamsE:
	.zero		2944


//--------------------- SYMBOLS --------------------------

	.type		.nv.reservedSmem.offset0,@object
	.size		.nv.reservedSmem.offset0,0x4
	.type		.nv.reservedSmem.cap,@object
	.size		.nv.reservedSmem.cap,0x4
	.type		__assertfail,@function
